//
// Generated by NVIDIA NVVM Compiler
//
// Compiler Build ID: CL-36424714
// Cuda compilation tools, release 13.0, V13.0.88
// Based on NVVM 20.0.0
//

.version 9.0
.target sm_100
.address_size 64

	// .globl	_Z30floyd_warshall_one_iter_kerneliiPiS_

.visible .entry _Z30floyd_warshall_one_iter_kerneliiPiS_(
	.param .u32 _Z30floyd_warshall_one_iter_kerneliiPiS__param_0,
	.param .u32 _Z30floyd_warshall_one_iter_kerneliiPiS__param_1,
	.param .u64 .ptr .align 1 _Z30floyd_warshall_one_iter_kerneliiPiS__param_2,
	.param .u64 .ptr .align 1 _Z30floyd_warshall_one_iter_kerneliiPiS__param_3
)
{
	.reg .pred 	%p<9>;
	.reg .b32 	%r<20>;
	.reg .b64 	%rd<13>;

	ld.param.u32 	%r6, [_Z30floyd_warshall_one_iter_kerneliiPiS__param_0];
	ld.param.u32 	%r5, [_Z30floyd_warshall_one_iter_kerneliiPiS__param_1];
	ld.param.u64 	%rd2, [_Z30floyd_warshall_one_iter_kerneliiPiS__param_2];
	ld.param.u64 	%rd3, [_Z30floyd_warshall_one_iter_kerneliiPiS__param_3];
	mov.u32 	%r7, %tid.x;
	mov.u32 	%r8, %ctaid.x;
	mov.u32 	%r9, %ntid.x;
	mad.lo.s32 	%r10, %r8, %r9, %r7;
	mov.u32 	%r11, %tid.y;
	mov.u32 	%r12, %ctaid.y;
	mov.u32 	%r13, %ntid.y;
	mad.lo.s32 	%r14, %r12, %r13, %r11;
	mul.lo.s32 	%r15, %r10, %r6;
	add.s32 	%r1, %r15, %r14;
	add.s32 	%r2, %r15, %r5;
	mad.lo.s32 	%r3, %r5, %r6, %r14;
	max.s32 	%r16, %r10, %r14;
	setp.ge.s32 	%p1, %r16, %r6;
	setp.eq.s32 	%p2, %r10, %r5;
	setp.eq.s32 	%p3, %r14, %r5;
	or.pred  	%p4, %p2, %p3;
	or.pred  	%p5, %p4, %p1;
	setp.eq.s32 	%p6, %r10, %r14;
	or.pred  	%p7, %p6, %p5;
	@%p7 bra 	$L__BB0_3;
	cvta.to.global.u64 	%rd4, %rd2;
	mul.wide.s32 	%rd5, %r2, 4;
	add.s64 	%rd6, %rd4, %rd5;
	ld.global.u32 	%r17, [%rd6];
	mul.wide.s32 	%rd7, %r3, 4;
	add.s64 	%rd8, %rd4, %rd7;
	ld.global.u32 	%r18, [%rd8];
	add.s32 	%r4, %r18, %r17;
	mul.wide.s32 	%rd9, %r1, 4;
	add.s64 	%rd1, %rd4, %rd9;
	ld.global.u32 	%r19, [%rd1];
	setp.ge.s32 	%p8, %r4, %r19;
	@%p8 bra 	$L__BB0_3;
	st.global.u32 	[%rd1], %r4;
	cvta.to.global.u64 	%rd10, %rd3;
	add.s64 	%rd12, %rd10, %rd9;
	st.global.u32 	[%rd12], %r5;
$L__BB0_3:
	ret;

}
	// .globl	_Z23floyd_warshall_set_initILi201EEviPKiPi
.visible .entry _Z23floyd_warshall_set_initILi201EEviPKiPi(
	.param .u32 _Z23floyd_warshall_set_initILi201EEviPKiPi_param_0,
	.param .u64 .ptr .align 1 _Z23floyd_warshall_set_initILi201EEviPKiPi_param_1,
	.param .u64 .ptr .align 1 _Z23floyd_warshall_set_initILi201EEviPKiPi_param_2
)
{
	.reg .pred 	%p<4>;
	.reg .b32 	%r<18>;
	.reg .b64 	%rd<13>;

	ld.param.u32 	%r4, [_Z23floyd_warshall_set_initILi201EEviPKiPi_param_0];
	ld.param.u64 	%rd2, [_Z23floyd_warshall_set_initILi201EEviPKiPi_param_1];
	ld.param.u64 	%rd3, [_Z23floyd_warshall_set_initILi201EEviPKiPi_param_2];
	cvta.to.global.u64 	%rd1, %rd3;
	mov.u32 	%r6, %tid.x;
	mov.u32 	%r7, %ctaid.x;
	mov.u32 	%r8, %ntid.x;
	mad.lo.s32 	%r1, %r7, %r8, %r6;
	mov.u32 	%r9, %tid.y;
	mov.u32 	%r10, %ctaid.y;
	mov.u32 	%r11, %ntid.y;
	mad.lo.s32 	%r12, %r10, %r11, %r9;
	mad.lo.s32 	%r3, %r1, %r4, %r12;
	max.s32 	%r13, %r1, %r12;
	setp.ge.s32 	%p1, %r13, %r4;
	@%p1 bra 	$L__BB1_6;
	setp.ne.s32 	%p2, %r1, %r12;
	@%p2 bra 	$L__BB1_3;
	mul.wide.s32 	%rd11, %r3, 4;
	add.s64 	%rd12, %rd1, %rd11;
	mov.b32 	%r17, 0;
	st.global.u32 	[%rd12], %r17;
	bra.uni 	$L__BB1_6;
$L__BB1_3:
	cvta.to.global.u64 	%rd4, %rd2;
	mul.wide.s32 	%rd5, %r3, 4;
	add.s64 	%rd6, %rd4, %rd5;
	ld.global.u32 	%r14, [%rd6];
	setp.eq.s32 	%p3, %r14, 0;
	@%p3 bra 	$L__BB1_5;
	add.s64 	%rd8, %rd1, %rd5;
	mov.b32 	%r15, 1;
	st.global.u32 	[%rd8], %r15;
	bra.uni 	$L__BB1_6;
$L__BB1_5:
	add.s64 	%rd10, %rd1, %rd5;
	mov.b32 	%r16, 201;
	st.global.u32 	[%rd10], %r16;
$L__BB1_6:
	ret;

}
	// .globl	_Z21gen_edge_input_kernelILi16EEviiPKiS1_iS1_Pi
.visible .entry _Z21gen_edge_input_kernelILi16EEviiPKiS1_iS1_Pi(
	.param .u32 _Z21gen_edge_input_kernelILi16EEviiPKiS1_iS1_Pi_param_0,
	.param .u32 _Z21gen_edge_input_kernelILi16EEviiPKiS1_iS1_Pi_param_1,
	.param .u64 .ptr .align 1 _Z21gen_edge_input_kernelILi16EEviiPKiS1_iS1_Pi_param_2,
	.param .u64 .ptr .align 1 _Z21gen_edge_input_kernelILi16EEviiPKiS1_iS1_Pi_param_3,
	.param .u32 _Z21gen_edge_input_kernelILi16EEviiPKiS1_iS1_Pi_param_4,
	.param .u64 .ptr .align 1 _Z21gen_edge_input_kernelILi16EEviiPKiS1_iS1_Pi_param_5,
	.param .u64 .ptr .align 1 _Z21gen_edge_input_kernelILi16EEviiPKiS1_iS1_Pi_param_6
)
{
	.local .align 16 .b8 	__local_depot2[1344];
	.reg .b64 	%SP;
	.reg .b64 	%SPL;
	.reg .pred 	%p<24>;
	.reg .b32 	%r<125>;
	.reg .b64 	%rd<64>;

	mov.u64 	%SPL, __local_depot2;
	ld.param.u32 	%r46, [_Z21gen_edge_input_kernelILi16EEviiPKiS1_iS1_Pi_param_0];
	ld.param.u32 	%r44, [_Z21gen_edge_input_kernelILi16EEviiPKiS1_iS1_Pi_param_1];
	ld.param.u64 	%rd13, [_Z21gen_edge_input_kernelILi16EEviiPKiS1_iS1_Pi_param_3];
	ld.param.u32 	%r45, [_Z21gen_edge_input_kernelILi16EEviiPKiS1_iS1_Pi_param_4];
	ld.param.u64 	%rd14, [_Z21gen_edge_input_kernelILi16EEviiPKiS1_iS1_Pi_param_5];
	ld.param.u64 	%rd15, [_Z21gen_edge_input_kernelILi16EEviiPKiS1_iS1_Pi_param_6];
	cvta.to.global.u64 	%rd1, %rd15;
	cvta.to.global.u64 	%rd2, %rd14;
	cvta.to.global.u64 	%rd3, %rd13;
	add.u64 	%rd4, %SPL, 0;
	add.u64 	%rd5, %SPL, 1280;
	mov.u32 	%r47, %tid.x;
	mov.u32 	%r48, %ctaid.x;
	mov.u32 	%r49, %ntid.x;
	mad.lo.s32 	%r117, %r48, %r49, %r47;
	mov.u32 	%r50, %tid.y;
	mov.u32 	%r51, %ctaid.y;
	mov.u32 	%r52, %ntid.y;
	mad.lo.s32 	%r53, %r51, %r52, %r50;
	max.s32 	%r54, %r117, %r53;
	setp.ge.s32 	%p1, %r54, %r46;
	@%p1 bra 	$L__BB2_32;
	mad.lo.s32 	%r3, %r117, %r46, %r53;
	mul.wide.s32 	%rd18, %r3, 4;
	add.s64 	%rd19, %rd3, %rd18;
	ld.global.u32 	%r4, [%rd19];
	setp.lt.s32 	%p2, %r4, 2;
	setp.eq.s32 	%p3, %r4, %r44;
	or.pred  	%p4, %p2, %p3;
	@%p4 bra 	$L__BB2_13;
	mov.b32 	%r56, -1;
	st.local.v4.u32 	[%rd4], {%r117, %r53, %r56, %r56};
	mov.b32 	%r115, 0;
	mov.u64 	%rd63, %rd5;
$L__BB2_3:
	ld.param.u64 	%rd61, [_Z21gen_edge_input_kernelILi16EEviiPKiS1_iS1_Pi_param_2];
	shl.b32 	%r6, %r115, 1;
	mul.wide.u32 	%rd20, %r6, 4;
	add.s64 	%rd21, %rd4, %rd20;
	ld.local.v2.u32 	{%r9, %r10}, [%rd21];
	ld.local.u32 	%r11, [%rd21+8];
	mul.lo.s32 	%r57, %r9, %r46;
	add.s32 	%r58, %r57, %r10;
	cvta.to.global.u64 	%rd22, %rd61;
	mul.wide.s32 	%rd23, %r58, 4;
	add.s64 	%rd24, %rd22, %rd23;
	ld.global.u32 	%r12, [%rd24];
	add.s32 	%r59, %r12, %r57;
	mul.wide.s32 	%rd25, %r59, 4;
	add.s64 	%rd26, %rd3, %rd25;
	ld.global.u32 	%r13, [%rd26];
	setp.ne.s32 	%p5, %r11, -1;
	@%p5 bra 	$L__BB2_6;
	mul.wide.s32 	%rd37, %r13, 4;
	add.s64 	%rd38, %rd63, %rd37;
	st.local.u32 	[%rd38+-4], %r12;
	add.s32 	%r14, %r115, 1;
	shl.b32 	%r66, %r14, 1;
	mul.wide.u32 	%rd39, %r66, 4;
	add.s64 	%rd40, %rd4, %rd39;
	st.local.v2.u32 	[%rd40], {%r9, %r12};
	setp.lt.s32 	%p9, %r13, 2;
	@%p9 bra 	$L__BB2_12;
	mul.wide.s32 	%rd41, %r6, 4;
	add.s64 	%rd42, %rd4, %rd41;
	mov.b32 	%r67, -1;
	st.local.u32 	[%rd42+16], %r67;
	add.s32 	%r68, %r6, 4;
	mul.wide.u32 	%rd43, %r68, 4;
	add.s64 	%rd44, %rd4, %rd43;
	st.local.u32 	[%rd44+4], %r67;
	mov.u32 	%r115, %r14;
	bra.uni 	$L__BB2_12;
$L__BB2_6:
	setp.ne.s32 	%p6, %r11, %r9;
	@%p6 bra 	$L__BB2_10;
	mad.lo.s32 	%r61, %r12, %r46, %r10;
	mul.wide.s32 	%rd28, %r61, 4;
	add.s64 	%rd29, %rd3, %rd28;
	ld.global.u32 	%r62, [%rd29];
	add.s32 	%r15, %r115, 1;
	shl.b32 	%r63, %r15, 1;
	mul.wide.u32 	%rd30, %r63, 4;
	add.s64 	%rd31, %rd4, %rd30;
	st.local.v2.u32 	[%rd31], {%r12, %r10};
	setp.lt.s32 	%p8, %r62, 2;
	@%p8 bra 	$L__BB2_9;
	mul.wide.s32 	%rd32, %r6, 4;
	add.s64 	%rd33, %rd4, %rd32;
	mov.b32 	%r64, -1;
	st.local.u32 	[%rd33+16], %r64;
	add.s32 	%r65, %r6, 4;
	mul.wide.u32 	%rd34, %r65, 4;
	add.s64 	%rd35, %rd4, %rd34;
	st.local.u32 	[%rd35+4], %r64;
	mov.u32 	%r115, %r15;
$L__BB2_9:
	mul.wide.s32 	%rd36, %r13, 4;
	add.s64 	%rd63, %rd63, %rd36;
	bra.uni 	$L__BB2_12;
$L__BB2_10:
	setp.ne.s32 	%p7, %r11, %r12;
	@%p7 bra 	$L__BB2_12;
	neg.s32 	%r60, %r13;
	mul.wide.s32 	%rd27, %r60, 4;
	add.s64 	%rd63, %rd63, %rd27;
	add.s32 	%r115, %r115, -1;
$L__BB2_12:
	setp.gt.s32 	%p10, %r115, -1;
	@%p10 bra 	$L__BB2_3;
$L__BB2_13:
	mul.lo.s32 	%r19, %r3, %r44;
	setp.lt.s32 	%p11, %r4, 1;
	@%p11 bra 	$L__BB2_32;
	setp.lt.s32 	%p12, %r45, 1;
	@%p12 bra 	$L__BB2_32;
	and.b32  	%r20, %r45, 15;
	and.b32  	%r21, %r45, 7;
	and.b32  	%r22, %r45, 2147483632;
	and.b32  	%r23, %r45, 3;
	neg.s32 	%r24, %r22;
	mov.b32 	%r116, 0;
$L__BB2_16:
	mov.u32 	%r26, %r117;
	add.s32 	%r70, %r4, -1;
	setp.eq.s32 	%p13, %r116, %r70;
	mov.u32 	%r117, %r53;
	@%p13 bra 	$L__BB2_18;
	mul.wide.u32 	%rd45, %r116, 4;
	add.s64 	%rd46, %rd5, %rd45;
	ld.local.u32 	%r117, [%rd46];
$L__BB2_18:
	setp.lt.u32 	%p14, %r45, 16;
	mad.lo.s32 	%r72, %r26, %r46, %r117;
	mul.lo.s32 	%r29, %r72, %r45;
	add.s32 	%r73, %r116, %r19;
	mul.lo.s32 	%r30, %r73, %r45;
	mov.b32 	%r123, 0;
	@%p14 bra 	$L__BB2_21;
	mov.u32 	%r119, %r30;
	mov.u32 	%r120, %r29;
	mov.u32 	%r121, %r24;
$L__BB2_20:
	.pragma "nounroll";
	mul.wide.s32 	%rd47, %r120, 4;
	add.s64 	%rd48, %rd2, %rd47;
	mul.wide.s32 	%rd49, %r119, 4;
	add.s64 	%rd50, %rd1, %rd49;
	ld.global.u32 	%r74, [%rd48];
	st.global.u32 	[%rd50], %r74;
	ld.global.u32 	%r75, [%rd48+4];
	st.global.u32 	[%rd50+4], %r75;
	ld.global.u32 	%r76, [%rd48+8];
	st.global.u32 	[%rd50+8], %r76;
	ld.global.u32 	%r77, [%rd48+12];
	st.global.u32 	[%rd50+12], %r77;
	ld.global.u32 	%r78, [%rd48+16];
	st.global.u32 	[%rd50+16], %r78;
	ld.global.u32 	%r79, [%rd48+20];
	st.global.u32 	[%rd50+20], %r79;
	ld.global.u32 	%r80, [%rd48+24];
	st.global.u32 	[%rd50+24], %r80;
	ld.global.u32 	%r81, [%rd48+28];
	st.global.u32 	[%rd50+28], %r81;
	ld.global.u32 	%r82, [%rd48+32];
	st.global.u32 	[%rd50+32], %r82;
	ld.global.u32 	%r83, [%rd48+36];
	st.global.u32 	[%rd50+36], %r83;
	ld.global.u32 	%r84, [%rd48+40];
	st.global.u32 	[%rd50+40], %r84;
	ld.global.u32 	%r85, [%rd48+44];
	st.global.u32 	[%rd50+44], %r85;
	ld.global.u32 	%r86, [%rd48+48];
	st.global.u32 	[%rd50+48], %r86;
	ld.global.u32 	%r87, [%rd48+52];
	st.global.u32 	[%rd50+52], %r87;
	ld.global.u32 	%r88, [%rd48+56];
	st.global.u32 	[%rd50+56], %r88;
	ld.global.u32 	%r89, [%rd48+60];
	st.global.u32 	[%rd50+60], %r89;
	add.s32 	%r121, %r121, 16;
	add.s32 	%r120, %r120, 16;
	add.s32 	%r119, %r119, 16;
	setp.ne.s32 	%p15, %r121, 0;
	mov.u32 	%r123, %r22;
	@%p15 bra 	$L__BB2_20;
$L__BB2_21:
	setp.eq.s32 	%p16, %r20, 0;
	@%p16 bra 	$L__BB2_31;
	add.s32 	%r90, %r20, -1;
	setp.lt.u32 	%p17, %r90, 7;
	@%p17 bra 	$L__BB2_24;
	add.s32 	%r91, %r123, %r29;
	mul.wide.s32 	%rd51, %r91, 4;
	add.s64 	%rd52, %rd2, %rd51;
	ld.global.u32 	%r92, [%rd52];
	add.s32 	%r93, %r123, %r30;
	mul.wide.s32 	%rd53, %r93, 4;
	add.s64 	%rd54, %rd1, %rd53;
	st.global.u32 	[%rd54], %r92;
	ld.global.u32 	%r94, [%rd52+4];
	st.global.u32 	[%rd54+4], %r94;
	ld.global.u32 	%r95, [%rd52+8];
	st.global.u32 	[%rd54+8], %r95;
	ld.global.u32 	%r96, [%rd52+12];
	st.global.u32 	[%rd54+12], %r96;
	ld.global.u32 	%r97, [%rd52+16];
	st.global.u32 	[%rd54+16], %r97;
	ld.global.u32 	%r98, [%rd52+20];
	st.global.u32 	[%rd54+20], %r98;
	ld.global.u32 	%r99, [%rd52+24];
	st.global.u32 	[%rd54+24], %r99;
	ld.global.u32 	%r100, [%rd52+28];
	st.global.u32 	[%rd54+28], %r100;
	add.s32 	%r123, %r123, 8;
$L__BB2_24:
	setp.eq.s32 	%p18, %r21, 0;
	@%p18 bra 	$L__BB2_31;
	add.s32 	%r101, %r21, -1;
	setp.lt.u32 	%p19, %r101, 3;
	@%p19 bra 	$L__BB2_27;
	add.s32 	%r102, %r123, %r29;
	mul.wide.s32 	%rd55, %r102, 4;
	add.s64 	%rd56, %rd2, %rd55;
	ld.global.u32 	%r103, [%rd56];
	add.s32 	%r104, %r123, %r30;
	mul.wide.s32 	%rd57, %r104, 4;
	add.s64 	%rd58, %rd1, %rd57;
	st.global.u32 	[%rd58], %r103;
	ld.global.u32 	%r105, [%rd56+4];
	st.global.u32 	[%rd58+4], %r105;
	ld.global.u32 	%r106, [%rd56+8];
	st.global.u32 	[%rd58+8], %r106;
	ld.global.u32 	%r107, [%rd56+12];
	st.global.u32 	[%rd58+12], %r107;
	add.s32 	%r123, %r123, 4;
$L__BB2_27:
	setp.eq.s32 	%p20, %r23, 0;
	@%p20 bra 	$L__BB2_31;
	setp.eq.s32 	%p21, %r23, 1;
	add.s32 	%r108, %r123, %r29;
	mul.wide.s32 	%rd59, %r108, 4;
	add.s64 	%rd10, %rd2, %rd59;
	ld.global.u32 	%r109, [%rd10];
	add.s32 	%r110, %r123, %r30;
	mul.wide.s32 	%rd60, %r110, 4;
	add.s64 	%rd11, %rd1, %rd60;
	st.global.u32 	[%rd11], %r109;
	@%p21 bra 	$L__BB2_31;
	setp.eq.s32 	%p22, %r23, 2;
	ld.global.u32 	%r111, [%rd10+4];
	st.global.u32 	[%rd11+4], %r111;
	@%p22 bra 	$L__BB2_31;
	ld.global.u32 	%r112, [%rd10+8];
	st.global.u32 	[%rd11+8], %r112;
$L__BB2_31:
	add.s32 	%r116, %r116, 1;
	setp.ne.s32 	%p23, %r116, %r4;
	@%p23 bra 	$L__BB2_16;
$L__BB2_32:
	ret;

}
	// .globl	_Z21gen_edge_input_kernelILi32EEviiPKiS1_iS1_Pi
.visible .entry _Z21gen_edge_input_kernelILi32EEviiPKiS1_iS1_Pi(
	.param .u32 _Z21gen_edge_input_kernelILi32EEviiPKiS1_iS1_Pi_param_0,
	.param .u32 _Z21gen_edge_input_kernelILi32EEviiPKiS1_iS1_Pi_param_1,
	.param .u64 .ptr .align 1 _Z21gen_edge_input_kernelILi32EEviiPKiS1_iS1_Pi_param_2,
	.param .u64 .ptr .align 1 _Z21gen_edge_input_kernelILi32EEviiPKiS1_iS1_Pi_param_3,
	.param .u32 _Z21gen_edge_input_kernelILi32EEviiPKiS1_iS1_Pi_param_4,
	.param .u64 .ptr .align 1 _Z21gen_edge_input_kernelILi32EEviiPKiS1_iS1_Pi_param_5,
	.param .u64 .ptr .align 1 _Z21gen_edge_input_kernelILi32EEviiPKiS1_iS1_Pi_param_6
)
{
	.local .align 16 .b8 	__local_depot3[2688];
	.reg .b64 	%SP;
	.reg .b64 	%SPL;
	.reg .pred 	%p<24>;
	.reg .b32 	%r<125>;
	.reg .b64 	%rd<64>;

	mov.u64 	%SPL, __local_depot3;
	ld.param.u32 	%r46, [_Z21gen_edge_input_kernelILi32EEviiPKiS1_iS1_Pi_param_0];
	ld.param.u32 	%r44, [_Z21gen_edge_input_kernelILi32EEviiPKiS1_iS1_Pi_param_1];
	ld.param.u64 	%rd13, [_Z21gen_edge_input_kernelILi32EEviiPKiS1_iS1_Pi_param_3];
	ld.param.u32 	%r45, [_Z21gen_edge_input_kernelILi32EEviiPKiS1_iS1_Pi_param_4];
	ld.param.u64 	%rd14, [_Z21gen_edge_input_kernelILi32EEviiPKiS1_iS1_Pi_param_5];
	ld.param.u64 	%rd15, [_Z21gen_edge_input_kernelILi32EEviiPKiS1_iS1_Pi_param_6];
	cvta.to.global.u64 	%rd1, %rd15;
	cvta.to.global.u64 	%rd2, %rd14;
	cvta.to.global.u64 	%rd3, %rd13;
	add.u64 	%rd4, %SPL, 0;
	add.u64 	%rd5, %SPL, 2560;
	mov.u32 	%r47, %tid.x;
	mov.u32 	%r48, %ctaid.x;
	mov.u32 	%r49, %ntid.x;
	mad.lo.s32 	%r117, %r48, %r49, %r47;
	mov.u32 	%r50, %tid.y;
	mov.u32 	%r51, %ctaid.y;
	mov.u32 	%r52, %ntid.y;
	mad.lo.s32 	%r53, %r51, %r52, %r50;
	max.s32 	%r54, %r117, %r53;
	setp.ge.s32 	%p1, %r54, %r46;
	@%p1 bra 	$L__BB3_32;
	mad.lo.s32 	%r3, %r117, %r46, %r53;
	mul.wide.s32 	%rd18, %r3, 4;
	add.s64 	%rd19, %rd3, %rd18;
	ld.global.u32 	%r4, [%rd19];
	setp.lt.s32 	%p2, %r4, 2;
	setp.eq.s32 	%p3, %r4, %r44;
	or.pred  	%p4, %p2, %p3;
	@%p4 bra 	$L__BB3_13;
	mov.b32 	%r56, -1;
	st.local.v4.u32 	[%rd4], {%r117, %r53, %r56, %r56};
	mov.b32 	%r115, 0;
	mov.u64 	%rd63, %rd5;
$L__BB3_3:
	ld.param.u64 	%rd61, [_Z21gen_edge_input_kernelILi32EEviiPKiS1_iS1_Pi_param_2];
	shl.b32 	%r6, %r115, 1;
	mul.wide.u32 	%rd20, %r6, 4;
	add.s64 	%rd21, %rd4, %rd20;
	ld.local.v2.u32 	{%r9, %r10}, [%rd21];
	ld.local.u32 	%r11, [%rd21+8];
	mul.lo.s32 	%r57, %r9, %r46;
	add.s32 	%r58, %r57, %r10;
	cvta.to.global.u64 	%rd22, %rd61;
	mul.wide.s32 	%rd23, %r58, 4;
	add.s64 	%rd24, %rd22, %rd23;
	ld.global.u32 	%r12, [%rd24];
	add.s32 	%r59, %r12, %r57;
	mul.wide.s32 	%rd25, %r59, 4;
	add.s64 	%rd26, %rd3, %rd25;
	ld.global.u32 	%r13, [%rd26];
	setp.ne.s32 	%p5, %r11, -1;
	@%p5 bra 	$L__BB3_6;
	mul.wide.s32 	%rd37, %r13, 4;
	add.s64 	%rd38, %rd63, %rd37;
	st.local.u32 	[%rd38+-4], %r12;
	add.s32 	%r14, %r115, 1;
	shl.b32 	%r66, %r14, 1;
	mul.wide.u32 	%rd39, %r66, 4;
	add.s64 	%rd40, %rd4, %rd39;
	st.local.v2.u32 	[%rd40], {%r9, %r12};
	setp.lt.s32 	%p9, %r13, 2;
	@%p9 bra 	$L__BB3_12;
	mul.wide.s32 	%rd41, %r6, 4;
	add.s64 	%rd42, %rd4, %rd41;
	mov.b32 	%r67, -1;
	st.local.u32 	[%rd42+16], %r67;
	add.s32 	%r68, %r6, 4;
	mul.wide.u32 	%rd43, %r68, 4;
	add.s64 	%rd44, %rd4, %rd43;
	st.local.u32 	[%rd44+4], %r67;
	mov.u32 	%r115, %r14;
	bra.uni 	$L__BB3_12;
$L__BB3_6:
	setp.ne.s32 	%p6, %r11, %r9;
	@%p6 bra 	$L__BB3_10;
	mad.lo.s32 	%r61, %r12, %r46, %r10;
	mul.wide.s32 	%rd28, %r61, 4;
	add.s64 	%rd29, %rd3, %rd28;
	ld.global.u32 	%r62, [%rd29];
	add.s32 	%r15, %r115, 1;
	shl.b32 	%r63, %r15, 1;
	mul.wide.u32 	%rd30, %r63, 4;
	add.s64 	%rd31, %rd4, %rd30;
	st.local.v2.u32 	[%rd31], {%r12, %r10};
	setp.lt.s32 	%p8, %r62, 2;
	@%p8 bra 	$L__BB3_9;
	mul.wide.s32 	%rd32, %r6, 4;
	add.s64 	%rd33, %rd4, %rd32;
	mov.b32 	%r64, -1;
	st.local.u32 	[%rd33+16], %r64;
	add.s32 	%r65, %r6, 4;
	mul.wide.u32 	%rd34, %r65, 4;
	add.s64 	%rd35, %rd4, %rd34;
	st.local.u32 	[%rd35+4], %r64;
	mov.u32 	%r115, %r15;
$L__BB3_9:
	mul.wide.s32 	%rd36, %r13, 4;
	add.s64 	%rd63, %rd63, %rd36;
	bra.uni 	$L__BB3_12;
$L__BB3_10:
	setp.ne.s32 	%p7, %r11, %r12;
	@%p7 bra 	$L__BB3_12;
	neg.s32 	%r60, %r13;
	mul.wide.s32 	%rd27, %r60, 4;
	add.s64 	%rd63, %rd63, %rd27;
	add.s32 	%r115, %r115, -1;
$L__BB3_12:
	setp.gt.s32 	%p10, %r115, -1;
	@%p10 bra 	$L__BB3_3;
$L__BB3_13:
	mul.lo.s32 	%r19, %r3, %r44;
	setp.lt.s32 	%p11, %r4, 1;
	@%p11 bra 	$L__BB3_32;
	setp.lt.s32 	%p12, %r45, 1;
	@%p12 bra 	$L__BB3_32;
	and.b32  	%r20, %r45, 15;
	and.b32  	%r21, %r45, 7;
	and.b32  	%r22, %r45, 2147483632;
	and.b32  	%r23, %r45, 3;
	neg.s32 	%r24, %r22;
	mov.b32 	%r116, 0;
$L__BB3_16:
	mov.u32 	%r26, %r117;
	add.s32 	%r70, %r4, -1;
	setp.eq.s32 	%p13, %r116, %r70;
	mov.u32 	%r117, %r53;
	@%p13 bra 	$L__BB3_18;
	mul.wide.u32 	%rd45, %r116, 4;
	add.s64 	%rd46, %rd5, %rd45;
	ld.local.u32 	%r117, [%rd46];
$L__BB3_18:
	setp.lt.u32 	%p14, %r45, 16;
	mad.lo.s32 	%r72, %r26, %r46, %r117;
	mul.lo.s32 	%r29, %r72, %r45;
	add.s32 	%r73, %r116, %r19;
	mul.lo.s32 	%r30, %r73, %r45;
	mov.b32 	%r123, 0;
	@%p14 bra 	$L__BB3_21;
	mov.u32 	%r119, %r30;
	mov.u32 	%r120, %r29;
	mov.u32 	%r121, %r24;
$L__BB3_20:
	.pragma "nounroll";
	mul.wide.s32 	%rd47, %r120, 4;
	add.s64 	%rd48, %rd2, %rd47;
	mul.wide.s32 	%rd49, %r119, 4;
	add.s64 	%rd50, %rd1, %rd49;
	ld.global.u32 	%r74, [%rd48];
	st.global.u32 	[%rd50], %r74;
	ld.global.u32 	%r75, [%rd48+4];
	st.global.u32 	[%rd50+4], %r75;
	ld.global.u32 	%r76, [%rd48+8];
	st.global.u32 	[%rd50+8], %r76;
	ld.global.u32 	%r77, [%rd48+12];
	st.global.u32 	[%rd50+12], %r77;
	ld.global.u32 	%r78, [%rd48+16];
	st.global.u32 	[%rd50+16], %r78;
	ld.global.u32 	%r79, [%rd48+20];
	st.global.u32 	[%rd50+20], %r79;
	ld.global.u32 	%r80, [%rd48+24];
	st.global.u32 	[%rd50+24], %r80;
	ld.global.u32 	%r81, [%rd48+28];
	st.global.u32 	[%rd50+28], %r81;
	ld.global.u32 	%r82, [%rd48+32];
	st.global.u32 	[%rd50+32], %r82;
	ld.global.u32 	%r83, [%rd48+36];
	st.global.u32 	[%rd50+36], %r83;
	ld.global.u32 	%r84, [%rd48+40];
	st.global.u32 	[%rd50+40], %r84;
	ld.global.u32 	%r85, [%rd48+44];
	st.global.u32 	[%rd50+44], %r85;
	ld.global.u32 	%r86, [%rd48+48];
	st.global.u32 	[%rd50+48], %r86;
	ld.global.u32 	%r87, [%rd48+52];
	st.global.u32 	[%rd50+52], %r87;
	ld.global.u32 	%r88, [%rd48+56];
	st.global.u32 	[%rd50+56], %r88;
	ld.global.u32 	%r89, [%rd48+60];
	st.global.u32 	[%rd50+60], %r89;
	add.s32 	%r121, %r121, 16;
	add.s32 	%r120, %r120, 16;
	add.s32 	%r119, %r119, 16;
	setp.ne.s32 	%p15, %r121, 0;
	mov.u32 	%r123, %r22;
	@%p15 bra 	$L__BB3_20;
$L__BB3_21:
	setp.eq.s32 	%p16, %r20, 0;
	@%p16 bra 	$L__BB3_31;
	add.s32 	%r90, %r20, -1;
	setp.lt.u32 	%p17, %r90, 7;
	@%p17 bra 	$L__BB3_24;
	add.s32 	%r91, %r123, %r29;
	mul.wide.s32 	%rd51, %r91, 4;
	add.s64 	%rd52, %rd2, %rd51;
	ld.global.u32 	%r92, [%rd52];
	add.s32 	%r93, %r123, %r30;
	mul.wide.s32 	%rd53, %r93, 4;
	add.s64 	%rd54, %rd1, %rd53;
	st.global.u32 	[%rd54], %r92;
	ld.global.u32 	%r94, [%rd52+4];
	st.global.u32 	[%rd54+4], %r94;
	ld.global.u32 	%r95, [%rd52+8];
	st.global.u32 	[%rd54+8], %r95;
	ld.global.u32 	%r96, [%rd52+12];
	st.global.u32 	[%rd54+12], %r96;
	ld.global.u32 	%r97, [%rd52+16];
	st.global.u32 	[%rd54+16], %r97;
	ld.global.u32 	%r98, [%rd52+20];
	st.global.u32 	[%rd54+20], %r98;
	ld.global.u32 	%r99, [%rd52+24];
	st.global.u32 	[%rd54+24], %r99;
	ld.global.u32 	%r100, [%rd52+28];
	st.global.u32 	[%rd54+28], %r100;
	add.s32 	%r123, %r123, 8;
$L__BB3_24:
	setp.eq.s32 	%p18, %r21, 0;
	@%p18 bra 	$L__BB3_31;
	add.s32 	%r101, %r21, -1;
	setp.lt.u32 	%p19, %r101, 3;
	@%p19 bra 	$L__BB3_27;
	add.s32 	%r102, %r123, %r29;
	mul.wide.s32 	%rd55, %r102, 4;
	add.s64 	%rd56, %rd2, %rd55;
	ld.global.u32 	%r103, [%rd56];
	add.s32 	%r104, %r123, %r30;
	mul.wide.s32 	%rd57, %r104, 4;
	add.s64 	%rd58, %rd1, %rd57;
	st.global.u32 	[%rd58], %r103;
	ld.global.u32 	%r105, [%rd56+4];
	st.global.u32 	[%rd58+4], %r105;
	ld.global.u32 	%r106, [%rd56+8];
	st.global.u32 	[%rd58+8], %r106;
	ld.global.u32 	%r107, [%rd56+12];
	st.global.u32 	[%rd58+12], %r107;
	add.s32 	%r123, %r123, 4;
$L__BB3_27:
	setp.eq.s32 	%p20, %r23, 0;
	@%p20 bra 	$L__BB3_31;
	setp.eq.s32 	%p21, %r23, 1;
	add.s32 	%r108, %r123, %r29;
	mul.wide.s32 	%rd59, %r108, 4;
	add.s64 	%rd10, %rd2, %rd59;
	ld.global.u32 	%r109, [%rd10];
	add.s32 	%r110, %r123, %r30;
	mul.wide.s32 	%rd60, %r110, 4;
	add.s64 	%rd11, %rd1, %rd60;
	st.global.u32 	[%rd11], %r109;
	@%p21 bra 	$L__BB3_31;
	setp.eq.s32 	%p22, %r23, 2;
	ld.global.u32 	%r111, [%rd10+4];
	st.global.u32 	[%rd11+4], %r111;
	@%p22 bra 	$L__BB3_31;
	ld.global.u32 	%r112, [%rd10+8];
	st.global.u32 	[%rd11+8], %r112;
$L__BB3_31:
	add.s32 	%r116, %r116, 1;
	setp.ne.s32 	%p23, %r116, %r4;
	@%p23 bra 	$L__BB3_16;
$L__BB3_32:
	ret;

}
	// .globl	_Z21gen_edge_input_kernelILi64EEviiPKiS1_iS1_Pi
.visible .entry _Z21gen_edge_input_kernelILi64EEviiPKiS1_iS1_Pi(
	.param .u32 _Z21gen_edge_input_kernelILi64EEviiPKiS1_iS1_Pi_param_0,
	.param .u32 _Z21gen_edge_input_kernelILi64EEviiPKiS1_iS1_Pi_param_1,
	.param .u64 .ptr .align 1 _Z21gen_edge_input_kernelILi64EEviiPKiS1_iS1_Pi_param_2,
	.param .u64 .ptr .align 1 _Z21gen_edge_input_kernelILi64EEviiPKiS1_iS1_Pi_param_3,
	.param .u32 _Z21gen_edge_input_kernelILi64EEviiPKiS1_iS1_Pi_param_4,
	.param .u64 .ptr .align 1 _Z21gen_edge_input_kernelILi64EEviiPKiS1_iS1_Pi_param_5,
	.param .u64 .ptr .align 1 _Z21gen_edge_input_kernelILi64EEviiPKiS1_iS1_Pi_param_6
)
{
	.local .align 16 .b8 	__local_depot4[5376];
	.reg .b64 	%SP;
	.reg .b64 	%SPL;
	.reg .pred 	%p<24>;
	.reg .b32 	%r<125>;
	.reg .b64 	%rd<64>;

	mov.u64 	%SPL, __local_depot4;
	ld.param.u32 	%r46, [_Z21gen_edge_input_kernelILi64EEviiPKiS1_iS1_Pi_param_0];
	ld.param.u32 	%r44, [_Z21gen_edge_input_kernelILi64EEviiPKiS1_iS1_Pi_param_1];
	ld.param.u64 	%rd13, [_Z21gen_edge_input_kernelILi64EEviiPKiS1_iS1_Pi_param_3];
	ld.param.u32 	%r45, [_Z21gen_edge_input_kernelILi64EEviiPKiS1_iS1_Pi_param_4];
	ld.param.u64 	%rd14, [_Z21gen_edge_input_kernelILi64EEviiPKiS1_iS1_Pi_param_5];
	ld.param.u64 	%rd15, [_Z21gen_edge_input_kernelILi64EEviiPKiS1_iS1_Pi_param_6];
	cvta.to.global.u64 	%rd1, %rd15;
	cvta.to.global.u64 	%rd2, %rd14;
	cvta.to.global.u64 	%rd3, %rd13;
	add.u64 	%rd4, %SPL, 0;
	add.u64 	%rd5, %SPL, 5120;
	mov.u32 	%r47, %tid.x;
	mov.u32 	%r48, %ctaid.x;
	mov.u32 	%r49, %ntid.x;
	mad.lo.s32 	%r117, %r48, %r49, %r47;
	mov.u32 	%r50, %tid.y;
	mov.u32 	%r51, %ctaid.y;
	mov.u32 	%r52, %ntid.y;
	mad.lo.s32 	%r53, %r51, %r52, %r50;
	max.s32 	%r54, %r117, %r53;
	setp.ge.s32 	%p1, %r54, %r46;
	@%p1 bra 	$L__BB4_32;
	mad.lo.s32 	%r3, %r117, %r46, %r53;
	mul.wide.s32 	%rd18, %r3, 4;
	add.s64 	%rd19, %rd3, %rd18;
	ld.global.u32 	%r4, [%rd19];
	setp.lt.s32 	%p2, %r4, 2;
	setp.eq.s32 	%p3, %r4, %r44;
	or.pred  	%p4, %p2, %p3;
	@%p4 bra 	$L__BB4_13;
	mov.b32 	%r56, -1;
	st.local.v4.u32 	[%rd4], {%r117, %r53, %r56, %r56};
	mov.b32 	%r115, 0;
	mov.u64 	%rd63, %rd5;
$L__BB4_3:
	ld.param.u64 	%rd61, [_Z21gen_edge_input_kernelILi64EEviiPKiS1_iS1_Pi_param_2];
	shl.b32 	%r6, %r115, 1;
	mul.wide.u32 	%rd20, %r6, 4;
	add.s64 	%rd21, %rd4, %rd20;
	ld.local.v2.u32 	{%r9, %r10}, [%rd21];
	ld.local.u32 	%r11, [%rd21+8];
	mul.lo.s32 	%r57, %r9, %r46;
	add.s32 	%r58, %r57, %r10;
	cvta.to.global.u64 	%rd22, %rd61;
	mul.wide.s32 	%rd23, %r58, 4;
	add.s64 	%rd24, %rd22, %rd23;
	ld.global.u32 	%r12, [%rd24];
	add.s32 	%r59, %r12, %r57;
	mul.wide.s32 	%rd25, %r59, 4;
	add.s64 	%rd26, %rd3, %rd25;
	ld.global.u32 	%r13, [%rd26];
	setp.ne.s32 	%p5, %r11, -1;
	@%p5 bra 	$L__BB4_6;
	mul.wide.s32 	%rd37, %r13, 4;
	add.s64 	%rd38, %rd63, %rd37;
	st.local.u32 	[%rd38+-4], %r12;
	add.s32 	%r14, %r115, 1;
	shl.b32 	%r66, %r14, 1;
	mul.wide.u32 	%rd39, %r66, 4;
	add.s64 	%rd40, %rd4, %rd39;
	st.local.v2.u32 	[%rd40], {%r9, %r12};
	setp.lt.s32 	%p9, %r13, 2;
	@%p9 bra 	$L__BB4_12;
	mul.wide.s32 	%rd41, %r6, 4;
	add.s64 	%rd42, %rd4, %rd41;
	mov.b32 	%r67, -1;
	st.local.u32 	[%rd42+16], %r67;
	add.s32 	%r68, %r6, 4;
	mul.wide.u32 	%rd43, %r68, 4;
	add.s64 	%rd44, %rd4, %rd43;
	st.local.u32 	[%rd44+4], %r67;
	mov.u32 	%r115, %r14;
	bra.uni 	$L__BB4_12;
$L__BB4_6:
	setp.ne.s32 	%p6, %r11, %r9;
	@%p6 bra 	$L__BB4_10;
	mad.lo.s32 	%r61, %r12, %r46, %r10;
	mul.wide.s32 	%rd28, %r61, 4;
	add.s64 	%rd29, %rd3, %rd28;
	ld.global.u32 	%r62, [%rd29];
	add.s32 	%r15, %r115, 1;
	shl.b32 	%r63, %r15, 1;
	mul.wide.u32 	%rd30, %r63, 4;
	add.s64 	%rd31, %rd4, %rd30;
	st.local.v2.u32 	[%rd31], {%r12, %r10};
	setp.lt.s32 	%p8, %r62, 2;
	@%p8 bra 	$L__BB4_9;
	mul.wide.s32 	%rd32, %r6, 4;
	add.s64 	%rd33, %rd4, %rd32;
	mov.b32 	%r64, -1;
	st.local.u32 	[%rd33+16], %r64;
	add.s32 	%r65, %r6, 4;
	mul.wide.u32 	%rd34, %r65, 4;
	add.s64 	%rd35, %rd4, %rd34;
	st.local.u32 	[%rd35+4], %r64;
	mov.u32 	%r115, %r15;
$L__BB4_9:
	mul.wide.s32 	%rd36, %r13, 4;
	add.s64 	%rd63, %rd63, %rd36;
	bra.uni 	$L__BB4_12;
$L__BB4_10:
	setp.ne.s32 	%p7, %r11, %r12;
	@%p7 bra 	$L__BB4_12;
	neg.s32 	%r60, %r13;
	mul.wide.s32 	%rd27, %r60, 4;
	add.s64 	%rd63, %rd63, %rd27;
	add.s32 	%r115, %r115, -1;
$L__BB4_12:
	setp.gt.s32 	%p10, %r115, -1;
	@%p10 bra 	$L__BB4_3;
$L__BB4_13:
	mul.lo.s32 	%r19, %r3, %r44;
	setp.lt.s32 	%p11, %r4, 1;
	@%p11 bra 	$L__BB4_32;
	setp.lt.s32 	%p12, %r45, 1;
	@%p12 bra 	$L__BB4_32;
	and.b32  	%r20, %r45, 15;
	and.b32  	%r21, %r45, 7;
	and.b32  	%r22, %r45, 2147483632;
	and.b32  	%r23, %r45, 3;
	neg.s32 	%r24, %r22;
	mov.b32 	%r116, 0;
$L__BB4_16:
	mov.u32 	%r26, %r117;
	add.s32 	%r70, %r4, -1;
	setp.eq.s32 	%p13, %r116, %r70;
	mov.u32 	%r117, %r53;
	@%p13 bra 	$L__BB4_18;
	mul.wide.u32 	%rd45, %r116, 4;
	add.s64 	%rd46, %rd5, %rd45;
	ld.local.u32 	%r117, [%rd46];
$L__BB4_18:
	setp.lt.u32 	%p14, %r45, 16;
	mad.lo.s32 	%r72, %r26, %r46, %r117;
	mul.lo.s32 	%r29, %r72, %r45;
	add.s32 	%r73, %r116, %r19;
	mul.lo.s32 	%r30, %r73, %r45;
	mov.b32 	%r123, 0;
	@%p14 bra 	$L__BB4_21;
	mov.u32 	%r119, %r30;
	mov.u32 	%r120, %r29;
	mov.u32 	%r121, %r24;
$L__BB4_20:
	.pragma "nounroll";
	mul.wide.s32 	%rd47, %r120, 4;
	add.s64 	%rd48, %rd2, %rd47;
	mul.wide.s32 	%rd49, %r119, 4;
	add.s64 	%rd50, %rd1, %rd49;
	ld.global.u32 	%r74, [%rd48];
	st.global.u32 	[%rd50], %r74;
	ld.global.u32 	%r75, [%rd48+4];
	st.global.u32 	[%rd50+4], %r75;
	ld.global.u32 	%r76, [%rd48+8];
	st.global.u32 	[%rd50+8], %r76;
	ld.global.u32 	%r77, [%rd48+12];
	st.global.u32 	[%rd50+12], %r77;
	ld.global.u32 	%r78, [%rd48+16];
	st.global.u32 	[%rd50+16], %r78;
	ld.global.u32 	%r79, [%rd48+20];
	st.global.u32 	[%rd50+20], %r79;
	ld.global.u32 	%r80, [%rd48+24];
	st.global.u32 	[%rd50+24], %r80;
	ld.global.u32 	%r81, [%rd48+28];
	st.global.u32 	[%rd50+28], %r81;
	ld.global.u32 	%r82, [%rd48+32];
	st.global.u32 	[%rd50+32], %r82;
	ld.global.u32 	%r83, [%rd48+36];
	st.global.u32 	[%rd50+36], %r83;
	ld.global.u32 	%r84, [%rd48+40];
	st.global.u32 	[%rd50+40], %r84;
	ld.global.u32 	%r85, [%rd48+44];
	st.global.u32 	[%rd50+44], %r85;
	ld.global.u32 	%r86, [%rd48+48];
	st.global.u32 	[%rd50+48], %r86;
	ld.global.u32 	%r87, [%rd48+52];
	st.global.u32 	[%rd50+52], %r87;
	ld.global.u32 	%r88, [%rd48+56];
	st.global.u32 	[%rd50+56], %r88;
	ld.global.u32 	%r89, [%rd48+60];
	st.global.u32 	[%rd50+60], %r89;
	add.s32 	%r121, %r121, 16;
	add.s32 	%r120, %r120, 16;
	add.s32 	%r119, %r119, 16;
	setp.ne.s32 	%p15, %r121, 0;
	mov.u32 	%r123, %r22;
	@%p15 bra 	$L__BB4_20;
$L__BB4_21:
	setp.eq.s32 	%p16, %r20, 0;
	@%p16 bra 	$L__BB4_31;
	add.s32 	%r90, %r20, -1;
	setp.lt.u32 	%p17, %r90, 7;
	@%p17 bra 	$L__BB4_24;
	add.s32 	%r91, %r123, %r29;
	mul.wide.s32 	%rd51, %r91, 4;
	add.s64 	%rd52, %rd2, %rd51;
	ld.global.u32 	%r92, [%rd52];
	add.s32 	%r93, %r123, %r30;
	mul.wide.s32 	%rd53, %r93, 4;
	add.s64 	%rd54, %rd1, %rd53;
	st.global.u32 	[%rd54], %r92;
	ld.global.u32 	%r94, [%rd52+4];
	st.global.u32 	[%rd54+4], %r94;
	ld.global.u32 	%r95, [%rd52+8];
	st.global.u32 	[%rd54+8], %r95;
	ld.global.u32 	%r96, [%rd52+12];
	st.global.u32 	[%rd54+12], %r96;
	ld.global.u32 	%r97, [%rd52+16];
	st.global.u32 	[%rd54+16], %r97;
	ld.global.u32 	%r98, [%rd52+20];
	st.global.u32 	[%rd54+20], %r98;
	ld.global.u32 	%r99, [%rd52+24];
	st.global.u32 	[%rd54+24], %r99;
	ld.global.u32 	%r100, [%rd52+28];
	st.global.u32 	[%rd54+28], %r100;
	add.s32 	%r123, %r123, 8;
$L__BB4_24:
	setp.eq.s32 	%p18, %r21, 0;
	@%p18 bra 	$L__BB4_31;
	add.s32 	%r101, %r21, -1;
	setp.lt.u32 	%p19, %r101, 3;
	@%p19 bra 	$L__BB4_27;
	add.s32 	%r102, %r123, %r29;
	mul.wide.s32 	%rd55, %r102, 4;
	add.s64 	%rd56, %rd2, %rd55;
	ld.global.u32 	%r103, [%rd56];
	add.s32 	%r104, %r123, %r30;
	mul.wide.s32 	%rd57, %r104, 4;
	add.s64 	%rd58, %rd1, %rd57;
	st.global.u32 	[%rd58], %r103;
	ld.global.u32 	%r105, [%rd56+4];
	st.global.u32 	[%rd58+4], %r105;
	ld.global.u32 	%r106, [%rd56+8];
	st.global.u32 	[%rd58+8], %r106;
	ld.global.u32 	%r107, [%rd56+12];
	st.global.u32 	[%rd58+12], %r107;
	add.s32 	%r123, %r123, 4;
$L__BB4_27:
	setp.eq.s32 	%p20, %r23, 0;
	@%p20 bra 	$L__BB4_31;
	setp.eq.s32 	%p21, %r23, 1;
	add.s32 	%r108, %r123, %r29;
	mul.wide.s32 	%rd59, %r108, 4;
	add.s64 	%rd10, %rd2, %rd59;
	ld.global.u32 	%r109, [%rd10];
	add.s32 	%r110, %r123, %r30;
	mul.wide.s32 	%rd60, %r110, 4;
	add.s64 	%rd11, %rd1, %rd60;
	st.global.u32 	[%rd11], %r109;
	@%p21 bra 	$L__BB4_31;
	setp.eq.s32 	%p22, %r23, 2;
	ld.global.u32 	%r111, [%rd10+4];
	st.global.u32 	[%rd11+4], %r111;
	@%p22 bra 	$L__BB4_31;
	ld.global.u32 	%r112, [%rd10+8];
	st.global.u32 	[%rd11+8], %r112;
$L__BB4_31:
	add.s32 	%r116, %r116, 1;
	setp.ne.s32 	%p23, %r116, %r4;
	@%p23 bra 	$L__BB4_16;
$L__BB4_32:
	ret;

}
	// .globl	_Z21gen_edge_input_kernelILi128EEviiPKiS1_iS1_Pi
.visible .entry _Z21gen_edge_input_kernelILi128EEviiPKiS1_iS1_Pi(
	.param .u32 _Z21gen_edge_input_kernelILi128EEviiPKiS1_iS1_Pi_param_0,
	.param .u32 _Z21gen_edge_input_kernelILi128EEviiPKiS1_iS1_Pi_param_1,
	.param .u64 .ptr .align 1 _Z21gen_edge_input_kernelILi128EEviiPKiS1_iS1_Pi_param_2,
	.param .u64 .ptr .align 1 _Z21gen_edge_input_kernelILi128EEviiPKiS1_iS1_Pi_param_3,
	.param .u32 _Z21gen_edge_input_kernelILi128EEviiPKiS1_iS1_Pi_param_4,
	.param .u64 .ptr .align 1 _Z21gen_edge_input_kernelILi128EEviiPKiS1_iS1_Pi_param_5,
	.param .u64 .ptr .align 1 _Z21gen_edge_input_kernelILi128EEviiPKiS1_iS1_Pi_param_6
)
{
	.local .align 16 .b8 	__local_depot5[10752];
	.reg .b64 	%SP;
	.reg .b64 	%SPL;
	.reg .pred 	%p<24>;
	.reg .b32 	%r<125>;
	.reg .b64 	%rd<64>;

	mov.u64 	%SPL, __local_depot5;
	ld.param.u32 	%r46, [_Z21gen_edge_input_kernelILi128EEviiPKiS1_iS1_Pi_param_0];
	ld.param.u32 	%r44, [_Z21gen_edge_input_kernelILi128EEviiPKiS1_iS1_Pi_param_1];
	ld.param.u64 	%rd13, [_Z21gen_edge_input_kernelILi128EEviiPKiS1_iS1_Pi_param_3];
	ld.param.u32 	%r45, [_Z21gen_edge_input_kernelILi128EEviiPKiS1_iS1_Pi_param_4];
	ld.param.u64 	%rd14, [_Z21gen_edge_input_kernelILi128EEviiPKiS1_iS1_Pi_param_5];
	ld.param.u64 	%rd15, [_Z21gen_edge_input_kernelILi128EEviiPKiS1_iS1_Pi_param_6];
	cvta.to.global.u64 	%rd1, %rd15;
	cvta.to.global.u64 	%rd2, %rd14;
	cvta.to.global.u64 	%rd3, %rd13;
	add.u64 	%rd4, %SPL, 0;
	add.u64 	%rd5, %SPL, 10240;
	mov.u32 	%r47, %tid.x;
	mov.u32 	%r48, %ctaid.x;
	mov.u32 	%r49, %ntid.x;
	mad.lo.s32 	%r117, %r48, %r49, %r47;
	mov.u32 	%r50, %tid.y;
	mov.u32 	%r51, %ctaid.y;
	mov.u32 	%r52, %ntid.y;
	mad.lo.s32 	%r53, %r51, %r52, %r50;
	max.s32 	%r54, %r117, %r53;
	setp.ge.s32 	%p1, %r54, %r46;
	@%p1 bra 	$L__BB5_32;
	mad.lo.s32 	%r3, %r117, %r46, %r53;
	mul.wide.s32 	%rd18, %r3, 4;
	add.s64 	%rd19, %rd3, %rd18;
	ld.global.u32 	%r4, [%rd19];
	setp.lt.s32 	%p2, %r4, 2;
	setp.eq.s32 	%p3, %r4, %r44;
	or.pred  	%p4, %p2, %p3;
	@%p4 bra 	$L__BB5_13;
	mov.b32 	%r56, -1;
	st.local.v4.u32 	[%rd4], {%r117, %r53, %r56, %r56};
	mov.b32 	%r115, 0;
	mov.u64 	%rd63, %rd5;
$L__BB5_3:
	ld.param.u64 	%rd61, [_Z21gen_edge_input_kernelILi128EEviiPKiS1_iS1_Pi_param_2];
	shl.b32 	%r6, %r115, 1;
	mul.wide.u32 	%rd20, %r6, 4;
	add.s64 	%rd21, %rd4, %rd20;
	ld.local.v2.u32 	{%r9, %r10}, [%rd21];
	ld.local.u32 	%r11, [%rd21+8];
	mul.lo.s32 	%r57, %r9, %r46;
	add.s32 	%r58, %r57, %r10;
	cvta.to.global.u64 	%rd22, %rd61;
	mul.wide.s32 	%rd23, %r58, 4;
	add.s64 	%rd24, %rd22, %rd23;
	ld.global.u32 	%r12, [%rd24];
	add.s32 	%r59, %r12, %r57;
	mul.wide.s32 	%rd25, %r59, 4;
	add.s64 	%rd26, %rd3, %rd25;
	ld.global.u32 	%r13, [%rd26];
	setp.ne.s32 	%p5, %r11, -1;
	@%p5 bra 	$L__BB5_6;
	mul.wide.s32 	%rd37, %r13, 4;
	add.s64 	%rd38, %rd63, %rd37;
	st.local.u32 	[%rd38+-4], %r12;
	add.s32 	%r14, %r115, 1;
	shl.b32 	%r66, %r14, 1;
	mul.wide.u32 	%rd39, %r66, 4;
	add.s64 	%rd40, %rd4, %rd39;
	st.local.v2.u32 	[%rd40], {%r9, %r12};
	setp.lt.s32 	%p9, %r13, 2;
	@%p9 bra 	$L__BB5_12;
	mul.wide.s32 	%rd41, %r6, 4;
	add.s64 	%rd42, %rd4, %rd41;
	mov.b32 	%r67, -1;
	st.local.u32 	[%rd42+16], %r67;
	add.s32 	%r68, %r6, 4;
	mul.wide.u32 	%rd43, %r68, 4;
	add.s64 	%rd44, %rd4, %rd43;
	st.local.u32 	[%rd44+4], %r67;
	mov.u32 	%r115, %r14;
	bra.uni 	$L__BB5_12;
$L__BB5_6:
	setp.ne.s32 	%p6, %r11, %r9;
	@%p6 bra 	$L__BB5_10;
	mad.lo.s32 	%r61, %r12, %r46, %r10;
	mul.wide.s32 	%rd28, %r61, 4;
	add.s64 	%rd29, %rd3, %rd28;
	ld.global.u32 	%r62, [%rd29];
	add.s32 	%r15, %r115, 1;
	shl.b32 	%r63, %r15, 1;
	mul.wide.u32 	%rd30, %r63, 4;
	add.s64 	%rd31, %rd4, %rd30;
	st.local.v2.u32 	[%rd31], {%r12, %r10};
	setp.lt.s32 	%p8, %r62, 2;
	@%p8 bra 	$L__BB5_9;
	mul.wide.s32 	%rd32, %r6, 4;
	add.s64 	%rd33, %rd4, %rd32;
	mov.b32 	%r64, -1;
	st.local.u32 	[%rd33+16], %r64;
	add.s32 	%r65, %r6, 4;
	mul.wide.u32 	%rd34, %r65, 4;
	add.s64 	%rd35, %rd4, %rd34;
	st.local.u32 	[%rd35+4], %r64;
	mov.u32 	%r115, %r15;
$L__BB5_9:
	mul.wide.s32 	%rd36, %r13, 4;
	add.s64 	%rd63, %rd63, %rd36;
	bra.uni 	$L__BB5_12;
$L__BB5_10:
	setp.ne.s32 	%p7, %r11, %r12;
	@%p7 bra 	$L__BB5_12;
	neg.s32 	%r60, %r13;
	mul.wide.s32 	%rd27, %r60, 4;
	add.s64 	%rd63, %rd63, %rd27;
	add.s32 	%r115, %r115, -1;
$L__BB5_12:
	setp.gt.s32 	%p10, %r115, -1;
	@%p10 bra 	$L__BB5_3;
$L__BB5_13:
	mul.lo.s32 	%r19, %r3, %r44;
	setp.lt.s32 	%p11, %r4, 1;
	@%p11 bra 	$L__BB5_32;
	setp.lt.s32 	%p12, %r45, 1;
	@%p12 bra 	$L__BB5_32;
	and.b32  	%r20, %r45, 15;
	and.b32  	%r21, %r45, 7;
	and.b32  	%r22, %r45, 2147483632;
	and.b32  	%r23, %r45, 3;
	neg.s32 	%r24, %r22;
	mov.b32 	%r116, 0;
$L__BB5_16:
	mov.u32 	%r26, %r117;
	add.s32 	%r70, %r4, -1;
	setp.eq.s32 	%p13, %r116, %r70;
	mov.u32 	%r117, %r53;
	@%p13 bra 	$L__BB5_18;
	mul.wide.u32 	%rd45, %r116, 4;
	add.s64 	%rd46, %rd5, %rd45;
	ld.local.u32 	%r117, [%rd46];
$L__BB5_18:
	setp.lt.u32 	%p14, %r45, 16;
	mad.lo.s32 	%r72, %r26, %r46, %r117;
	mul.lo.s32 	%r29, %r72, %r45;
	add.s32 	%r73, %r116, %r19;
	mul.lo.s32 	%r30, %r73, %r45;
	mov.b32 	%r123, 0;
	@%p14 bra 	$L__BB5_21;
	mov.u32 	%r119, %r30;
	mov.u32 	%r120, %r29;
	mov.u32 	%r121, %r24;
$L__BB5_20:
	.pragma "nounroll";
	mul.wide.s32 	%rd47, %r120, 4;
	add.s64 	%rd48, %rd2, %rd47;
	mul.wide.s32 	%rd49, %r119, 4;
	add.s64 	%rd50, %rd1, %rd49;
	ld.global.u32 	%r74, [%rd48];
	st.global.u32 	[%rd50], %r74;
	ld.global.u32 	%r75, [%rd48+4];
	st.global.u32 	[%rd50+4], %r75;
	ld.global.u32 	%r76, [%rd48+8];
	st.global.u32 	[%rd50+8], %r76;
	ld.global.u32 	%r77, [%rd48+12];
	st.global.u32 	[%rd50+12], %r77;
	ld.global.u32 	%r78, [%rd48+16];
	st.global.u32 	[%rd50+16], %r78;
	ld.global.u32 	%r79, [%rd48+20];
	st.global.u32 	[%rd50+20], %r79;
	ld.global.u32 	%r80, [%rd48+24];
	st.global.u32 	[%rd50+24], %r80;
	ld.global.u32 	%r81, [%rd48+28];
	st.global.u32 	[%rd50+28], %r81;
	ld.global.u32 	%r82, [%rd48+32];
	st.global.u32 	[%rd50+32], %r82;
	ld.global.u32 	%r83, [%rd48+36];
	st.global.u32 	[%rd50+36], %r83;
	ld.global.u32 	%r84, [%rd48+40];
	st.global.u32 	[%rd50+40], %r84;
	ld.global.u32 	%r85, [%rd48+44];
	st.global.u32 	[%rd50+44], %r85;
	ld.global.u32 	%r86, [%rd48+48];
	st.global.u32 	[%rd50+48], %r86;
	ld.global.u32 	%r87, [%rd48+52];
	st.global.u32 	[%rd50+52], %r87;
	ld.global.u32 	%r88, [%rd48+56];
	st.global.u32 	[%rd50+56], %r88;
	ld.global.u32 	%r89, [%rd48+60];
	st.global.u32 	[%rd50+60], %r89;
	add.s32 	%r121, %r121, 16;
	add.s32 	%r120, %r120, 16;
	add.s32 	%r119, %r119, 16;
	setp.ne.s32 	%p15, %r121, 0;
	mov.u32 	%r123, %r22;
	@%p15 bra 	$L__BB5_20;
$L__BB5_21:
	setp.eq.s32 	%p16, %r20, 0;
	@%p16 bra 	$L__BB5_31;
	add.s32 	%r90, %r20, -1;
	setp.lt.u32 	%p17, %r90, 7;
	@%p17 bra 	$L__BB5_24;
	add.s32 	%r91, %r123, %r29;
	mul.wide.s32 	%rd51, %r91, 4;
	add.s64 	%rd52, %rd2, %rd51;
	ld.global.u32 	%r92, [%rd52];
	add.s32 	%r93, %r123, %r30;
	mul.wide.s32 	%rd53, %r93, 4;
	add.s64 	%rd54, %rd1, %rd53;
	st.global.u32 	[%rd54], %r92;
	ld.global.u32 	%r94, [%rd52+4];
	st.global.u32 	[%rd54+4], %r94;
	ld.global.u32 	%r95, [%rd52+8];
	st.global.u32 	[%rd54+8], %r95;
	ld.global.u32 	%r96, [%rd52+12];
	st.global.u32 	[%rd54+12], %r96;
	ld.global.u32 	%r97, [%rd52+16];
	st.global.u32 	[%rd54+16], %r97;
	ld.global.u32 	%r98, [%rd52+20];
	st.global.u32 	[%rd54+20], %r98;
	ld.global.u32 	%r99, [%rd52+24];
	st.global.u32 	[%rd54+24], %r99;
	ld.global.u32 	%r100, [%rd52+28];
	st.global.u32 	[%rd54+28], %r100;
	add.s32 	%r123, %r123, 8;
$L__BB5_24:
	setp.eq.s32 	%p18, %r21, 0;
	@%p18 bra 	$L__BB5_31;
	add.s32 	%r101, %r21, -1;
	setp.lt.u32 	%p19, %r101, 3;
	@%p19 bra 	$L__BB5_27;
	add.s32 	%r102, %r123, %r29;
	mul.wide.s32 	%rd55, %r102, 4;
	add.s64 	%rd56, %rd2, %rd55;
	ld.global.u32 	%r103, [%rd56];
	add.s32 	%r104, %r123, %r30;
	mul.wide.s32 	%rd57, %r104, 4;
	add.s64 	%rd58, %rd1, %rd57;
	st.global.u32 	[%rd58], %r103;
	ld.global.u32 	%r105, [%rd56+4];
	st.global.u32 	[%rd58+4], %r105;
	ld.global.u32 	%r106, [%rd56+8];
	st.global.u32 	[%rd58+8], %r106;
	ld.global.u32 	%r107, [%rd56+12];
	st.global.u32 	[%rd58+12], %r107;
	add.s32 	%r123, %r123, 4;
$L__BB5_27:
	setp.eq.s32 	%p20, %r23, 0;
	@%p20 bra 	$L__BB5_31;
	setp.eq.s32 	%p21, %r23, 1;
	add.s32 	%r108, %r123, %r29;
	mul.wide.s32 	%rd59, %r108, 4;
	add.s64 	%rd10, %rd2, %rd59;
	ld.global.u32 	%r109, [%rd10];
	add.s32 	%r110, %r123, %r30;
	mul.wide.s32 	%rd60, %r110, 4;
	add.s64 	%rd11, %rd1, %rd60;
	st.global.u32 	[%rd11], %r109;
	@%p21 bra 	$L__BB5_31;
	setp.eq.s32 	%p22, %r23, 2;
	ld.global.u32 	%r111, [%rd10+4];
	st.global.u32 	[%rd11+4], %r111;
	@%p22 bra 	$L__BB5_31;
	ld.global.u32 	%r112, [%rd10+8];
	st.global.u32 	[%rd11+8], %r112;
$L__BB5_31:
	add.s32 	%r116, %r116, 1;
	setp.ne.s32 	%p23, %r116, %r4;
	@%p23 bra 	$L__BB5_16;
$L__BB5_32:
	ret;

}
	// .globl	_Z21gen_edge_input_kernelILi256EEviiPKiS1_iS1_Pi
.visible .entry _Z21gen_edge_input_kernelILi256EEviiPKiS1_iS1_Pi(
	.param .u32 _Z21gen_edge_input_kernelILi256EEviiPKiS1_iS1_Pi_param_0,
	.param .u32 _Z21gen_edge_input_kernelILi256EEviiPKiS1_iS1_Pi_param_1,
	.param .u64 .ptr .align 1 _Z21gen_edge_input_kernelILi256EEviiPKiS1_iS1_Pi_param_2,
	.param .u64 .ptr .align 1 _Z21gen_edge_input_kernelILi256EEviiPKiS1_iS1_Pi_param_3,
	.param .u32 _Z21gen_edge_input_kernelILi256EEviiPKiS1_iS1_Pi_param_4,
	.param .u64 .ptr .align 1 _Z21gen_edge_input_kernelILi256EEviiPKiS1_iS1_Pi_param_5,
	.param .u64 .ptr .align 1 _Z21gen_edge_input_kernelILi256EEviiPKiS1_iS1_Pi_param_6
)
{
	.local .align 16 .b8 	__local_depot6[21504];
	.reg .b64 	%SP;
	.reg .b64 	%SPL;
	.reg .pred 	%p<24>;
	.reg .b32 	%r<125>;
	.reg .b64 	%rd<64>;

	mov.u64 	%SPL, __local_depot6;
	ld.param.u32 	%r46, [_Z21gen_edge_input_kernelILi256EEviiPKiS1_iS1_Pi_param_0];
	ld.param.u32 	%r44, [_Z21gen_edge_input_kernelILi256EEviiPKiS1_iS1_Pi_param_1];
	ld.param.u64 	%rd13, [_Z21gen_edge_input_kernelILi256EEviiPKiS1_iS1_Pi_param_3];
	ld.param.u32 	%r45, [_Z21gen_edge_input_kernelILi256EEviiPKiS1_iS1_Pi_param_4];
	ld.param.u64 	%rd14, [_Z21gen_edge_input_kernelILi256EEviiPKiS1_iS1_Pi_param_5];
	ld.param.u64 	%rd15, [_Z21gen_edge_input_kernelILi256EEviiPKiS1_iS1_Pi_param_6];
	cvta.to.global.u64 	%rd1, %rd15;
	cvta.to.global.u64 	%rd2, %rd14;
	cvta.to.global.u64 	%rd3, %rd13;
	add.u64 	%rd4, %SPL, 0;
	add.u64 	%rd5, %SPL, 20480;
	mov.u32 	%r47, %tid.x;
	mov.u32 	%r48, %ctaid.x;
	mov.u32 	%r49, %ntid.x;
	mad.lo.s32 	%r117, %r48, %r49, %r47;
	mov.u32 	%r50, %tid.y;
	mov.u32 	%r51, %ctaid.y;
	mov.u32 	%r52, %ntid.y;
	mad.lo.s32 	%r53, %r51, %r52, %r50;
	max.s32 	%r54, %r117, %r53;
	setp.ge.s32 	%p1, %r54, %r46;
	@%p1 bra 	$L__BB6_32;
	mad.lo.s32 	%r3, %r117, %r46, %r53;
	mul.wide.s32 	%rd18, %r3, 4;
	add.s64 	%rd19, %rd3, %rd18;
	ld.global.u32 	%r4, [%rd19];
	setp.lt.s32 	%p2, %r4, 2;
	setp.eq.s32 	%p3, %r4, %r44;
	or.pred  	%p4, %p2, %p3;
	@%p4 bra 	$L__BB6_13;
	mov.b32 	%r56, -1;
	st.local.v4.u32 	[%rd4], {%r117, %r53, %r56, %r56};
	mov.b32 	%r115, 0;
	mov.u64 	%rd63, %rd5;
$L__BB6_3:
	ld.param.u64 	%rd61, [_Z21gen_edge_input_kernelILi256EEviiPKiS1_iS1_Pi_param_2];
	shl.b32 	%r6, %r115, 1;
	mul.wide.u32 	%rd20, %r6, 4;
	add.s64 	%rd21, %rd4, %rd20;
	ld.local.v2.u32 	{%r9, %r10}, [%rd21];
	ld.local.u32 	%r11, [%rd21+8];
	mul.lo.s32 	%r57, %r9, %r46;
	add.s32 	%r58, %r57, %r10;
	cvta.to.global.u64 	%rd22, %rd61;
	mul.wide.s32 	%rd23, %r58, 4;
	add.s64 	%rd24, %rd22, %rd23;
	ld.global.u32 	%r12, [%rd24];
	add.s32 	%r59, %r12, %r57;
	mul.wide.s32 	%rd25, %r59, 4;
	add.s64 	%rd26, %rd3, %rd25;
	ld.global.u32 	%r13, [%rd26];
	setp.ne.s32 	%p5, %r11, -1;
	@%p5 bra 	$L__BB6_6;
	mul.wide.s32 	%rd37, %r13, 4;
	add.s64 	%rd38, %rd63, %rd37;
	st.local.u32 	[%rd38+-4], %r12;
	add.s32 	%r14, %r115, 1;
	shl.b32 	%r66, %r14, 1;
	mul.wide.u32 	%rd39, %r66, 4;
	add.s64 	%rd40, %rd4, %rd39;
	st.local.v2.u32 	[%rd40], {%r9, %r12};
	setp.lt.s32 	%p9, %r13, 2;
	@%p9 bra 	$L__BB6_12;
	mul.wide.s32 	%rd41, %r6, 4;
	add.s64 	%rd42, %rd4, %rd41;
	mov.b32 	%r67, -1;
	st.local.u32 	[%rd42+16], %r67;
	add.s32 	%r68, %r6, 4;
	mul.wide.u32 	%rd43, %r68, 4;
	add.s64 	%rd44, %rd4, %rd43;
	st.local.u32 	[%rd44+4], %r67;
	mov.u32 	%r115, %r14;
	bra.uni 	$L__BB6_12;
$L__BB6_6:
	setp.ne.s32 	%p6, %r11, %r9;
	@%p6 bra 	$L__BB6_10;
	mad.lo.s32 	%r61, %r12, %r46, %r10;
	mul.wide.s32 	%rd28, %r61, 4;
	add.s64 	%rd29, %rd3, %rd28;
	ld.global.u32 	%r62, [%rd29];
	add.s32 	%r15, %r115, 1;
	shl.b32 	%r63, %r15, 1;
	mul.wide.u32 	%rd30, %r63, 4;
	add.s64 	%rd31, %rd4, %rd30;
	st.local.v2.u32 	[%rd31], {%r12, %r10};
	setp.lt.s32 	%p8, %r62, 2;
	@%p8 bra 	$L__BB6_9;
	mul.wide.s32 	%rd32, %r6, 4;
	add.s64 	%rd33, %rd4, %rd32;
	mov.b32 	%r64, -1;
	st.local.u32 	[%rd33+16], %r64;
	add.s32 	%r65, %r6, 4;
	mul.wide.u32 	%rd34, %r65, 4;
	add.s64 	%rd35, %rd4, %rd34;
	st.local.u32 	[%rd35+4], %r64;
	mov.u32 	%r115, %r15;
$L__BB6_9:
	mul.wide.s32 	%rd36, %r13, 4;
	add.s64 	%rd63, %rd63, %rd36;
	bra.uni 	$L__BB6_12;
$L__BB6_10:
	setp.ne.s32 	%p7, %r11, %r12;
	@%p7 bra 	$L__BB6_12;
	neg.s32 	%r60, %r13;
	mul.wide.s32 	%rd27, %r60, 4;
	add.s64 	%rd63, %rd63, %rd27;
	add.s32 	%r115, %r115, -1;
$L__BB6_12:
	setp.gt.s32 	%p10, %r115, -1;
	@%p10 bra 	$L__BB6_3;
$L__BB6_13:
	mul.lo.s32 	%r19, %r3, %r44;
	setp.lt.s32 	%p11, %r4, 1;
	@%p11 bra 	$L__BB6_32;
	setp.lt.s32 	%p12, %r45, 1;
	@%p12 bra 	$L__BB6_32;
	and.b32  	%r20, %r45, 15;
	and.b32  	%r21, %r45, 7;
	and.b32  	%r22, %r45, 2147483632;
	and.b32  	%r23, %r45, 3;
	neg.s32 	%r24, %r22;
	mov.b32 	%r116, 0;
$L__BB6_16:
	mov.u32 	%r26, %r117;
	add.s32 	%r70, %r4, -1;
	setp.eq.s32 	%p13, %r116, %r70;
	mov.u32 	%r117, %r53;
	@%p13 bra 	$L__BB6_18;
	mul.wide.u32 	%rd45, %r116, 4;
	add.s64 	%rd46, %rd5, %rd45;
	ld.local.u32 	%r117, [%rd46];
$L__BB6_18:
	setp.lt.u32 	%p14, %r45, 16;
	mad.lo.s32 	%r72, %r26, %r46, %r117;
	mul.lo.s32 	%r29, %r72, %r45;
	add.s32 	%r73, %r116, %r19;
	mul.lo.s32 	%r30, %r73, %r45;
	mov.b32 	%r123, 0;
	@%p14 bra 	$L__BB6_21;
	mov.u32 	%r119, %r30;
	mov.u32 	%r120, %r29;
	mov.u32 	%r121, %r24;
$L__BB6_20:
	.pragma "nounroll";
	mul.wide.s32 	%rd47, %r120, 4;
	add.s64 	%rd48, %rd2, %rd47;
	mul.wide.s32 	%rd49, %r119, 4;
	add.s64 	%rd50, %rd1, %rd49;
	ld.global.u32 	%r74, [%rd48];
	st.global.u32 	[%rd50], %r74;
	ld.global.u32 	%r75, [%rd48+4];
	st.global.u32 	[%rd50+4], %r75;
	ld.global.u32 	%r76, [%rd48+8];
	st.global.u32 	[%rd50+8], %r76;
	ld.global.u32 	%r77, [%rd48+12];
	st.global.u32 	[%rd50+12], %r77;
	ld.global.u32 	%r78, [%rd48+16];
	st.global.u32 	[%rd50+16], %r78;
	ld.global.u32 	%r79, [%rd48+20];
	st.global.u32 	[%rd50+20], %r79;
	ld.global.u32 	%r80, [%rd48+24];
	st.global.u32 	[%rd50+24], %r80;
	ld.global.u32 	%r81, [%rd48+28];
	st.global.u32 	[%rd50+28], %r81;
	ld.global.u32 	%r82, [%rd48+32];
	st.global.u32 	[%rd50+32], %r82;
	ld.global.u32 	%r83, [%rd48+36];
	st.global.u32 	[%rd50+36], %r83;
	ld.global.u32 	%r84, [%rd48+40];
	st.global.u32 	[%rd50+40], %r84;
	ld.global.u32 	%r85, [%rd48+44];
	st.global.u32 	[%rd50+44], %r85;
	ld.global.u32 	%r86, [%rd48+48];
	st.global.u32 	[%rd50+48], %r86;
	ld.global.u32 	%r87, [%rd48+52];
	st.global.u32 	[%rd50+52], %r87;
	ld.global.u32 	%r88, [%rd48+56];
	st.global.u32 	[%rd50+56], %r88;
	ld.global.u32 	%r89, [%rd48+60];
	st.global.u32 	[%rd50+60], %r89;
	add.s32 	%r121, %r121, 16;
	add.s32 	%r120, %r120, 16;
	add.s32 	%r119, %r119, 16;
	setp.ne.s32 	%p15, %r121, 0;
	mov.u32 	%r123, %r22;
	@%p15 bra 	$L__BB6_20;
$L__BB6_21:
	setp.eq.s32 	%p16, %r20, 0;
	@%p16 bra 	$L__BB6_31;
	add.s32 	%r90, %r20, -1;
	setp.lt.u32 	%p17, %r90, 7;
	@%p17 bra 	$L__BB6_24;
	add.s32 	%r91, %r123, %r29;
	mul.wide.s32 	%rd51, %r91, 4;
	add.s64 	%rd52, %rd2, %rd51;
	ld.global.u32 	%r92, [%rd52];
	add.s32 	%r93, %r123, %r30;
	mul.wide.s32 	%rd53, %r93, 4;
	add.s64 	%rd54, %rd1, %rd53;
	st.global.u32 	[%rd54], %r92;
	ld.global.u32 	%r94, [%rd52+4];
	st.global.u32 	[%rd54+4], %r94;
	ld.global.u32 	%r95, [%rd52+8];
	st.global.u32 	[%rd54+8], %r95;
	ld.global.u32 	%r96, [%rd52+12];
	st.global.u32 	[%rd54+12], %r96;
	ld.global.u32 	%r97, [%rd52+16];
	st.global.u32 	[%rd54+16], %r97;
	ld.global.u32 	%r98, [%rd52+20];
	st.global.u32 	[%rd54+20], %r98;
	ld.global.u32 	%r99, [%rd52+24];
	st.global.u32 	[%rd54+24], %r99;
	ld.global.u32 	%r100, [%rd52+28];
	st.global.u32 	[%rd54+28], %r100;
	add.s32 	%r123, %r123, 8;
$L__BB6_24:
	setp.eq.s32 	%p18, %r21, 0;
	@%p18 bra 	$L__BB6_31;
	add.s32 	%r101, %r21, -1;
	setp.lt.u32 	%p19, %r101, 3;
	@%p19 bra 	$L__BB6_27;
	add.s32 	%r102, %r123, %r29;
	mul.wide.s32 	%rd55, %r102, 4;
	add.s64 	%rd56, %rd2, %rd55;
	ld.global.u32 	%r103, [%rd56];
	add.s32 	%r104, %r123, %r30;
	mul.wide.s32 	%rd57, %r104, 4;
	add.s64 	%rd58, %rd1, %rd57;
	st.global.u32 	[%rd58], %r103;
	ld.global.u32 	%r105, [%rd56+4];
	st.global.u32 	[%rd58+4], %r105;
	ld.global.u32 	%r106, [%rd56+8];
	st.global.u32 	[%rd58+8], %r106;
	ld.global.u32 	%r107, [%rd56+12];
	st.global.u32 	[%rd58+12], %r107;
	add.s32 	%r123, %r123, 4;
$L__BB6_27:
	setp.eq.s32 	%p20, %r23, 0;
	@%p20 bra 	$L__BB6_31;
	setp.eq.s32 	%p21, %r23, 1;
	add.s32 	%r108, %r123, %r29;
	mul.wide.s32 	%rd59, %r108, 4;
	add.s64 	%rd10, %rd2, %rd59;
	ld.global.u32 	%r109, [%rd10];
	add.s32 	%r110, %r123, %r30;
	mul.wide.s32 	%rd60, %r110, 4;
	add.s64 	%rd11, %rd1, %rd60;
	st.global.u32 	[%rd11], %r109;
	@%p21 bra 	$L__BB6_31;
	setp.eq.s32 	%p22, %r23, 2;
	ld.global.u32 	%r111, [%rd10+4];
	st.global.u32 	[%rd11+4], %r111;
	@%p22 bra 	$L__BB6_31;
	ld.global.u32 	%r112, [%rd10+8];
	st.global.u32 	[%rd11+8], %r112;
$L__BB6_31:
	add.s32 	%r116, %r116, 1;
	setp.ne.s32 	%p23, %r116, %r4;
	@%p23 bra 	$L__BB6_16;
$L__BB6_32:
	ret;

}
	// .globl	_Z21gen_edge_input_kernelILi512EEviiPKiS1_iS1_Pi
.visible .entry _Z21gen_edge_input_kernelILi512EEviiPKiS1_iS1_Pi(
	.param .u32 _Z21gen_edge_input_kernelILi512EEviiPKiS1_iS1_Pi_param_0,
	.param .u32 _Z21gen_edge_input_kernelILi512EEviiPKiS1_iS1_Pi_param_1,
	.param .u64 .ptr .align 1 _Z21gen_edge_input_kernelILi512EEviiPKiS1_iS1_Pi_param_2,
	.param .u64 .ptr .align 1 _Z21gen_edge_input_kernelILi512EEviiPKiS1_iS1_Pi_param_3,
	.param .u32 _Z21gen_edge_input_kernelILi512EEviiPKiS1_iS1_Pi_param_4,
	.param .u64 .ptr .align 1 _Z21gen_edge_input_kernelILi512EEviiPKiS1_iS1_Pi_param_5,
	.param .u64 .ptr .align 1 _Z21gen_edge_input_kernelILi512EEviiPKiS1_iS1_Pi_param_6
)
{
	.local .align 16 .b8 	__local_depot7[43008];
	.reg .b64 	%SP;
	.reg .b64 	%SPL;
	.reg .pred 	%p<24>;
	.reg .b32 	%r<125>;
	.reg .b64 	%rd<64>;

	mov.u64 	%SPL, __local_depot7;
	ld.param.u32 	%r46, [_Z21gen_edge_input_kernelILi512EEviiPKiS1_iS1_Pi_param_0];
	ld.param.u32 	%r44, [_Z21gen_edge_input_kernelILi512EEviiPKiS1_iS1_Pi_param_1];
	ld.param.u64 	%rd13, [_Z21gen_edge_input_kernelILi512EEviiPKiS1_iS1_Pi_param_3];
	ld.param.u32 	%r45, [_Z21gen_edge_input_kernelILi512EEviiPKiS1_iS1_Pi_param_4];
	ld.param.u64 	%rd14, [_Z21gen_edge_input_kernelILi512EEviiPKiS1_iS1_Pi_param_5];
	ld.param.u64 	%rd15, [_Z21gen_edge_input_kernelILi512EEviiPKiS1_iS1_Pi_param_6];
	cvta.to.global.u64 	%rd1, %rd15;
	cvta.to.global.u64 	%rd2, %rd14;
	cvta.to.global.u64 	%rd3, %rd13;
	add.u64 	%rd4, %SPL, 0;
	add.u64 	%rd5, %SPL, 40960;
	mov.u32 	%r47, %tid.x;
	mov.u32 	%r48, %ctaid.x;
	mov.u32 	%r49, %ntid.x;
	mad.lo.s32 	%r117, %r48, %r49, %r47;
	mov.u32 	%r50, %tid.y;
	mov.u32 	%r51, %ctaid.y;
	mov.u32 	%r52, %ntid.y;
	mad.lo.s32 	%r53, %r51, %r52, %r50;
	max.s32 	%r54, %r117, %r53;
	setp.ge.s32 	%p1, %r54, %r46;
	@%p1 bra 	$L__BB7_32;
	mad.lo.s32 	%r3, %r117, %r46, %r53;
	mul.wide.s32 	%rd18, %r3, 4;
	add.s64 	%rd19, %rd3, %rd18;
	ld.global.u32 	%r4, [%rd19];
	setp.lt.s32 	%p2, %r4, 2;
	setp.eq.s32 	%p3, %r4, %r44;
	or.pred  	%p4, %p2, %p3;
	@%p4 bra 	$L__BB7_13;
	mov.b32 	%r56, -1;
	st.local.v4.u32 	[%rd4], {%r117, %r53, %r56, %r56};
	mov.b32 	%r115, 0;
	mov.u64 	%rd63, %rd5;
$L__BB7_3:
	ld.param.u64 	%rd61, [_Z21gen_edge_input_kernelILi512EEviiPKiS1_iS1_Pi_param_2];
	shl.b32 	%r6, %r115, 1;
	mul.wide.u32 	%rd20, %r6, 4;
	add.s64 	%rd21, %rd4, %rd20;
	ld.local.v2.u32 	{%r9, %r10}, [%rd21];
	ld.local.u32 	%r11, [%rd21+8];
	mul.lo.s32 	%r57, %r9, %r46;
	add.s32 	%r58, %r57, %r10;
	cvta.to.global.u64 	%rd22, %rd61;
	mul.wide.s32 	%rd23, %r58, 4;
	add.s64 	%rd24, %rd22, %rd23;
	ld.global.u32 	%r12, [%rd24];
	add.s32 	%r59, %r12, %r57;
	mul.wide.s32 	%rd25, %r59, 4;
	add.s64 	%rd26, %rd3, %rd25;
	ld.global.u32 	%r13, [%rd26];
	setp.ne.s32 	%p5, %r11, -1;
	@%p5 bra 	$L__BB7_6;
	mul.wide.s32 	%rd37, %r13, 4;
	add.s64 	%rd38, %rd63, %rd37;
	st.local.u32 	[%rd38+-4], %r12;
	add.s32 	%r14, %r115, 1;
	shl.b32 	%r66, %r14, 1;
	mul.wide.u32 	%rd39, %r66, 4;
	add.s64 	%rd40, %rd4, %rd39;
	st.local.v2.u32 	[%rd40], {%r9, %r12};
	setp.lt.s32 	%p9, %r13, 2;
	@%p9 bra 	$L__BB7_12;
	mul.wide.s32 	%rd41, %r6, 4;
	add.s64 	%rd42, %rd4, %rd41;
	mov.b32 	%r67, -1;
	st.local.u32 	[%rd42+16], %r67;
	add.s32 	%r68, %r6, 4;
	mul.wide.u32 	%rd43, %r68, 4;
	add.s64 	%rd44, %rd4, %rd43;
	st.local.u32 	[%rd44+4], %r67;
	mov.u32 	%r115, %r14;
	bra.uni 	$L__BB7_12;
$L__BB7_6:
	setp.ne.s32 	%p6, %r11, %r9;
	@%p6 bra 	$L__BB7_10;
	mad.lo.s32 	%r61, %r12, %r46, %r10;
	mul.wide.s32 	%rd28, %r61, 4;
	add.s64 	%rd29, %rd3, %rd28;
	ld.global.u32 	%r62, [%rd29];
	add.s32 	%r15, %r115, 1;
	shl.b32 	%r63, %r15, 1;
	mul.wide.u32 	%rd30, %r63, 4;
	add.s64 	%rd31, %rd4, %rd30;
	st.local.v2.u32 	[%rd31], {%r12, %r10};
	setp.lt.s32 	%p8, %r62, 2;
	@%p8 bra 	$L__BB7_9;
	mul.wide.s32 	%rd32, %r6, 4;
	add.s64 	%rd33, %rd4, %rd32;
	mov.b32 	%r64, -1;
	st.local.u32 	[%rd33+16], %r64;
	add.s32 	%r65, %r6, 4;
	mul.wide.u32 	%rd34, %r65, 4;
	add.s64 	%rd35, %rd4, %rd34;
	st.local.u32 	[%rd35+4], %r64;
	mov.u32 	%r115, %r15;
$L__BB7_9:
	mul.wide.s32 	%rd36, %r13, 4;
	add.s64 	%rd63, %rd63, %rd36;
	bra.uni 	$L__BB7_12;
$L__BB7_10:
	setp.ne.s32 	%p7, %r11, %r12;
	@%p7 bra 	$L__BB7_12;
	neg.s32 	%r60, %r13;
	mul.wide.s32 	%rd27, %r60, 4;
	add.s64 	%rd63, %rd63, %rd27;
	add.s32 	%r115, %r115, -1;
$L__BB7_12:
	setp.gt.s32 	%p10, %r115, -1;
	@%p10 bra 	$L__BB7_3;
$L__BB7_13:
	mul.lo.s32 	%r19, %r3, %r44;
	setp.lt.s32 	%p11, %r4, 1;
	@%p11 bra 	$L__BB7_32;
	setp.lt.s32 	%p12, %r45, 1;
	@%p12 bra 	$L__BB7_32;
	and.b32  	%r20, %r45, 15;
	and.b32  	%r21, %r45, 7;
	and.b32  	%r22, %r45, 2147483632;
	and.b32  	%r23, %r45, 3;
	neg.s32 	%r24, %r22;
	mov.b32 	%r116, 0;
$L__BB7_16:
	mov.u32 	%r26, %r117;
	add.s32 	%r70, %r4, -1;
	setp.eq.s32 	%p13, %r116, %r70;
	mov.u32 	%r117, %r53;
	@%p13 bra 	$L__BB7_18;
	mul.wide.u32 	%rd45, %r116, 4;
	add.s64 	%rd46, %rd5, %rd45;
	ld.local.u32 	%r117, [%rd46];
$L__BB7_18:
	setp.lt.u32 	%p14, %r45, 16;
	mad.lo.s32 	%r72, %r26, %r46, %r117;
	mul.lo.s32 	%r29, %r72, %r45;
	add.s32 	%r73, %r116, %r19;
	mul.lo.s32 	%r30, %r73, %r45;
	mov.b32 	%r123, 0;
	@%p14 bra 	$L__BB7_21;
	mov.u32 	%r119, %r30;
	mov.u32 	%r120, %r29;
	mov.u32 	%r121, %r24;
$L__BB7_20:
	.pragma "nounroll";
	mul.wide.s32 	%rd47, %r120, 4;
	add.s64 	%rd48, %rd2, %rd47;
	mul.wide.s32 	%rd49, %r119, 4;
	add.s64 	%rd50, %rd1, %rd49;
	ld.global.u32 	%r74, [%rd48];
	st.global.u32 	[%rd50], %r74;
	ld.global.u32 	%r75, [%rd48+4];
	st.global.u32 	[%rd50+4], %r75;
	ld.global.u32 	%r76, [%rd48+8];
	st.global.u32 	[%rd50+8], %r76;
	ld.global.u32 	%r77, [%rd48+12];
	st.global.u32 	[%rd50+12], %r77;
	ld.global.u32 	%r78, [%rd48+16];
	st.global.u32 	[%rd50+16], %r78;
	ld.global.u32 	%r79, [%rd48+20];
	st.global.u32 	[%rd50+20], %r79;
	ld.global.u32 	%r80, [%rd48+24];
	st.global.u32 	[%rd50+24], %r80;
	ld.global.u32 	%r81, [%rd48+28];
	st.global.u32 	[%rd50+28], %r81;
	ld.global.u32 	%r82, [%rd48+32];
	st.global.u32 	[%rd50+32], %r82;
	ld.global.u32 	%r83, [%rd48+36];
	st.global.u32 	[%rd50+36], %r83;
	ld.global.u32 	%r84, [%rd48+40];
	st.global.u32 	[%rd50+40], %r84;
	ld.global.u32 	%r85, [%rd48+44];
	st.global.u32 	[%rd50+44], %r85;
	ld.global.u32 	%r86, [%rd48+48];
	st.global.u32 	[%rd50+48], %r86;
	ld.global.u32 	%r87, [%rd48+52];
	st.global.u32 	[%rd50+52], %r87;
	ld.global.u32 	%r88, [%rd48+56];
	st.global.u32 	[%rd50+56], %r88;
	ld.global.u32 	%r89, [%rd48+60];
	st.global.u32 	[%rd50+60], %r89;
	add.s32 	%r121, %r121, 16;
	add.s32 	%r120, %r120, 16;
	add.s32 	%r119, %r119, 16;
	setp.ne.s32 	%p15, %r121, 0;
	mov.u32 	%r123, %r22;
	@%p15 bra 	$L__BB7_20;
$L__BB7_21:
	setp.eq.s32 	%p16, %r20, 0;
	@%p16 bra 	$L__BB7_31;
	add.s32 	%r90, %r20, -1;
	setp.lt.u32 	%p17, %r90, 7;
	@%p17 bra 	$L__BB7_24;
	add.s32 	%r91, %r123, %r29;
	mul.wide.s32 	%rd51, %r91, 4;
	add.s64 	%rd52, %rd2, %rd51;
	ld.global.u32 	%r92, [%rd52];
	add.s32 	%r93, %r123, %r30;
	mul.wide.s32 	%rd53, %r93, 4;
	add.s64 	%rd54, %rd1, %rd53;
	st.global.u32 	[%rd54], %r92;
	ld.global.u32 	%r94, [%rd52+4];
	st.global.u32 	[%rd54+4], %r94;
	ld.global.u32 	%r95, [%rd52+8];
	st.global.u32 	[%rd54+8], %r95;
	ld.global.u32 	%r96, [%rd52+12];
	st.global.u32 	[%rd54+12], %r96;
	ld.global.u32 	%r97, [%rd52+16];
	st.global.u32 	[%rd54+16], %r97;
	ld.global.u32 	%r98, [%rd52+20];
	st.global.u32 	[%rd54+20], %r98;
	ld.global.u32 	%r99, [%rd52+24];
	st.global.u32 	[%rd54+24], %r99;
	ld.global.u32 	%r100, [%rd52+28];
	st.global.u32 	[%rd54+28], %r100;
	add.s32 	%r123, %r123, 8;
$L__BB7_24:
	setp.eq.s32 	%p18, %r21, 0;
	@%p18 bra 	$L__BB7_31;
	add.s32 	%r101, %r21, -1;
	setp.lt.u32 	%p19, %r101, 3;
	@%p19 bra 	$L__BB7_27;
	add.s32 	%r102, %r123, %r29;
	mul.wide.s32 	%rd55, %r102, 4;
	add.s64 	%rd56, %rd2, %rd55;
	ld.global.u32 	%r103, [%rd56];
	add.s32 	%r104, %r123, %r30;
	mul.wide.s32 	%rd57, %r104, 4;
	add.s64 	%rd58, %rd1, %rd57;
	st.global.u32 	[%rd58], %r103;
	ld.global.u32 	%r105, [%rd56+4];
	st.global.u32 	[%rd58+4], %r105;
	ld.global.u32 	%r106, [%rd56+8];
	st.global.u32 	[%rd58+8], %r106;
	ld.global.u32 	%r107, [%rd56+12];
	st.global.u32 	[%rd58+12], %r107;
	add.s32 	%r123, %r123, 4;
$L__BB7_27:
	setp.eq.s32 	%p20, %r23, 0;
	@%p20 bra 	$L__BB7_31;
	setp.eq.s32 	%p21, %r23, 1;
	add.s32 	%r108, %r123, %r29;
	mul.wide.s32 	%rd59, %r108, 4;
	add.s64 	%rd10, %rd2, %rd59;
	ld.global.u32 	%r109, [%rd10];
	add.s32 	%r110, %r123, %r30;
	mul.wide.s32 	%rd60, %r110, 4;
	add.s64 	%rd11, %rd1, %rd60;
	st.global.u32 	[%rd11], %r109;
	@%p21 bra 	$L__BB7_31;
	setp.eq.s32 	%p22, %r23, 2;
	ld.global.u32 	%r111, [%rd10+4];
	st.global.u32 	[%rd11+4], %r111;
	@%p22 bra 	$L__BB7_31;
	ld.global.u32 	%r112, [%rd10+8];
	st.global.u32 	[%rd11+8], %r112;
$L__BB7_31:
	add.s32 	%r116, %r116, 1;
	setp.ne.s32 	%p23, %r116, %r4;
	@%p23 bra 	$L__BB7_16;
$L__BB7_32:
	ret;

}


// ===== COMPILED SASS (sm_100) =====

	.target	sm_100

	.elftype	@"ET_EXEC"


//--------------------- .note.nv.tkinfo           --------------------------
	.section	.note.nv.tkinfo,"",@"SHT_NOTE"
	.sectionflags	@"SHF_NOTE_NV_TKINFO"
	.tkinfo
        /*0018*/ 	.word	0x00000002
        /*0030*/ 	.string	""
        /*0030*/ 	.string	"ptxas"
        /*0030*/ 	.string	"Cuda compilation tools, release 13.0, V13.0.88"
        /*0030*/ 	.string	"Build cuda_13.0.r13.0/compiler.36424714_0"
        /*0030*/ 	.string	"-arch sm_100 -m 64 "



//--------------------- .note.nv.cuinfo           --------------------------
	.section	.note.nv.cuinfo,"",@"SHT_NOTE"
	.sectionflags	@"SHF_NOTE_NV_CUINFO"
        /*0018*/ 	.short	0x0002
        /*001a*/ 	.short	0x0064
        /*001c*/ 	.short	0x0082
	.zero		2


//--------------------- .nv.info                  --------------------------
	.section	.nv.info,"",@"SHT_CUDA_INFO"
	.align	4


	//----- nvinfo : EIATTR_REGCOUNT
	.align		4
        /*0000*/ 	.byte	0x04, 0x2f
        /*0002*/ 	.short	(.L_1 - .L_0)
	.align		4
.L_0:
        /*0004*/ 	.word	index@(_Z30floyd_warshall_one_iter_kerneliiPiS_)
        /*0008*/ 	.word	0x00000010


	//----- nvinfo : EIATTR_FRAME_SIZE
	.align		4
.L_1:
        /*000c*/ 	.byte	0x04, 0x11
        /*000e*/ 	.short	(.L_3 - .L_2)
	.align		4
.L_2:
        /*0010*/ 	.word	index@(_Z30floyd_warshall_one_iter_kerneliiPiS_)
        /*0014*/ 	.word	0x00000000


	//----- nvinfo : EIATTR_REGCOUNT
	.align		4
.L_3:
        /*0018*/ 	.byte	0x04, 0x2f
        /*001a*/ 	.short	(.L_5 - .L_4)
	.align		4
.L_4:
        /*001c*/ 	.word	index@(_Z23floyd_warshall_set_initILi201EEviPKiPi)
        /*0020*/ 	.word	0x0000000c


	//----- nvinfo : EIATTR_FRAME_SIZE
	.align		4
.L_5:
        /*0024*/ 	.byte	0x04, 0x11
        /*0026*/ 	.short	(.L_7 - .L_6)
	.align		4
.L_6:
        /*0028*/ 	.word	index@(_Z23floyd_warshall_set_initILi201EEviPKiPi)
        /*002c*/ 	.word	0x00000000


	//----- nvinfo : EIATTR_REGCOUNT
	.align		4
.L_7:
        /*0030*/ 	.byte	0x04, 0x2f
        /*0032*/ 	.short	(.L_9 - .L_8)
	.align		4
.L_8:
        /*0034*/ 	.word	index@(_Z21gen_edge_input_kernelILi16EEviiPKiS1_iS1_Pi)
        /*0038*/ 	.word	0x00000020


	//----- nvinfo : EIATTR_FRAME_SIZE
	.align		4
.L_9:
        /*003c*/ 	.byte	0x04, 0x11
        /*003e*/ 	.short	(.L_11 - .L_10)
	.align		4
.L_10:
        /*0040*/ 	.word	index@(_Z21gen_edge_input_kernelILi16EEviiPKiS1_iS1_Pi)
        /*0044*/ 	.word	0x00000540


	//----- nvinfo : EIATTR_REGCOUNT
	.align		4
.L_11:
        /*0048*/ 	.byte	0x04, 0x2f
        /*004a*/ 	.short	(.L_13 - .L_12)
	.align		4
.L_12:
        /*004c*/ 	.word	index@(_Z21gen_edge_input_kernelILi32EEviiPKiS1_iS1_Pi)
        /*0050*/ 	.word	0x00000020


	//----- nvinfo : EIATTR_FRAME_SIZE
	.align		4
.L_13:
        /*0054*/ 	.byte	0x04, 0x11
        /*0056*/ 	.short	(.L_15 - .L_14)
	.align		4
.L_14:
        /*0058*/ 	.word	index@(_Z21gen_edge_input_kernelILi32EEviiPKiS1_iS1_Pi)
        /*005c*/ 	.word	0x00000a80


	//----- nvinfo : EIATTR_REGCOUNT
	.align		4
.L_15:
        /*0060*/ 	.byte	0x04, 0x2f
        /*0062*/ 	.short	(.L_17 - .L_16)
	.align		4
.L_16:
        /*0064*/ 	.word	index@(_Z21gen_edge_input_kernelILi64EEviiPKiS1_iS1_Pi)
        /*0068*/ 	.word	0x00000020


	//----- nvinfo : EIATTR_FRAME_SIZE
	.align		4
.L_17:
        /*006c*/ 	.byte	0x04, 0x11
        /*006e*/ 	.short	(.L_19 - .L_18)
	.align		4
.L_18:
        /*0070*/ 	.word	index@(_Z21gen_edge_input_kernelILi64EEviiPKiS1_iS1_Pi)
        /*0074*/ 	.word	0x00001500


	//----- nvinfo : EIATTR_REGCOUNT
	.align		4
.L_19:
        /*0078*/ 	.byte	0x04, 0x2f
        /*007a*/ 	.short	(.L_21 - .L_20)
	.align		4
.L_20:
        /*007c*/ 	.word	index@(_Z21gen_edge_input_kernelILi128EEviiPKiS1_iS1_Pi)
        /*0080*/ 	.word	0x00000020


	//----- nvinfo : EIATTR_FRAME_SIZE
	.align		4
.L_21:
        /*0084*/ 	.byte	0x04, 0x11
        /*0086*/ 	.short	(.L_23 - .L_22)
	.align		4
.L_22:
        /*0088*/ 	.word	index@(_Z21gen_edge_input_kernelILi128EEviiPKiS1_iS1_Pi)
        /*008c*/ 	.word	0x00002a00


	//----- nvinfo : EIATTR_REGCOUNT
	.align		4
.L_23:
        /*0090*/ 	.byte	0x04, 0x2f
        /*0092*/ 	.short	(.L_25 - .L_24)
	.align		4
.L_24:
        /*0094*/ 	.word	index@(_Z21gen_edge_input_kernelILi256EEviiPKiS1_iS1_Pi)
        /*0098*/ 	.word	0x00000020


	//----- nvinfo : EIATTR_FRAME_SIZE
	.align		4
.L_25:
        /*009c*/ 	.byte	0x04, 0x11
        /*009e*/ 	.short	(.L_27 - .L_26)
	.align		4
.L_26:
        /*00a0*/ 	.word	index@(_Z21gen_edge_input_kernelILi256EEviiPKiS1_iS1_Pi)
        /*00a4*/ 	.word	0x00005400


	//----- nvinfo : EIATTR_REGCOUNT
	.align		4
.L_27:
        /*00a8*/ 	.byte	0x04, 0x2f
        /*00aa*/ 	.short	(.L_29 - .L_28)
	.align		4
.L_28:
        /*00ac*/ 	.word	index@(_Z21gen_edge_input_kernelILi512EEviiPKiS1_iS1_Pi)
        /*00b0*/ 	.word	0x00000020


	//----- nvinfo : EIATTR_FRAME_SIZE
	.align		4
.L_29:
        /*00b4*/ 	.byte	0x04, 0x11
        /*00b6*/ 	.short	(.L_31 - .L_30)
	.align		4
.L_30:
        /*00b8*/ 	.word	index@(_Z21gen_edge_input_kernelILi512EEviiPKiS1_iS1_Pi)
        /*00bc*/ 	.word	0x0000a800


	//----- nvinfo : EIATTR_MIN_STACK_SIZE
	.align		4
.L_31:
        /*00c0*/ 	.byte	0x04, 0x12
        /*00c2*/ 	.short	(.L_33 - .L_32)
	.align		4
.L_32:
        /*00c4*/ 	.word	index@(_Z21gen_edge_input_kernelILi512EEviiPKiS1_iS1_Pi)
        /*00c8*/ 	.word	0x0000a800


	//----- nvinfo : EIATTR_MIN_STACK_SIZE
	.align		4
.L_33:
        /*00cc*/ 	.byte	0x04, 0x12
        /*00ce*/ 	.short	(.L_35 - .L_34)
	.align		4
.L_34:
        /*00d0*/ 	.word	index@(_Z21gen_edge_input_kernelILi256EEviiPKiS1_iS1_Pi)
        /*00d4*/ 	.word	0x00005400


	//----- nvinfo : EIATTR_MIN_STACK_SIZE
	.align		4
.L_35:
        /*00d8*/ 	.byte	0x04, 0x12
        /*00da*/ 	.short	(.L_37 - .L_36)
	.align		4
.L_36:
        /*00dc*/ 	.word	index@(_Z21gen_edge_input_kernelILi128EEviiPKiS1_iS1_Pi)
        /*00e0*/ 	.word	0x00002a00


	//----- nvinfo : EIATTR_MIN_STACK_SIZE
	.align		4
.L_37:
        /*00e4*/ 	.byte	0x04, 0x12
        /*00e6*/ 	.short	(.L_39 - .L_38)
	.align		4
.L_38:
        /*00e8*/ 	.word	index@(_Z21gen_edge_input_kernelILi64EEviiPKiS1_iS1_Pi)
        /*00ec*/ 	.word	0x00001500


	//----- nvinfo : EIATTR_MIN_STACK_SIZE
	.align		4
.L_39:
        /*00f0*/ 	.byte	0x04, 0x12
        /*00f2*/ 	.short	(.L_41 - .L_40)
	.align		4
.L_40:
        /*00f4*/ 	.word	index@(_Z21gen_edge_input_kernelILi32EEviiPKiS1_iS1_Pi)
        /*00f8*/ 	.word	0x00000a80


	//----- nvinfo : EIATTR_MIN_STACK_SIZE
	.align		4
.L_41:
        /*00fc*/ 	.byte	0x04, 0x12
        /*00fe*/ 	.short	(.L_43 - .L_42)
	.align		4
.L_42:
        /*0100*/ 	.word	index@(_Z21gen_edge_input_kernelILi16EEviiPKiS1_iS1_Pi)
        /*0104*/ 	.word	0x00000540


	//----- nvinfo : EIATTR_MIN_STACK_SIZE
	.align		4
.L_43:
        /*0108*/ 	.byte	0x04, 0x12
        /*010a*/ 	.short	(.L_45 - .L_44)
	.align		4
.L_44:
        /*010c*/ 	.word	index@(_Z23floyd_warshall_set_initILi201EEviPKiPi)
        /*0110*/ 	.word	0x00000000


	//----- nvinfo : EIATTR_MIN_STACK_SIZE
	.align		4
.L_45:
        /*0114*/ 	.byte	0x04, 0x12
        /*0116*/ 	.short	(.L_47 - .L_46)
	.align		4
.L_46:
        /*0118*/ 	.word	index@(_Z30floyd_warshall_one_iter_kerneliiPiS_)
        /*011c*/ 	.word	0x00000000
.L_47:


//--------------------- .nv.compat                --------------------------
	.section	.nv.compat,"",@"SHT_CUDA_COMPAT_INFO"
	.align	4
        /*0000*/ 	.byte	0x02, 0x09, 0x00, 0x00, 0x02, 0x02, 0x01, 0x00, 0x02, 0x05, 0x05, 0x00, 0x03, 0x07, 0x01, 0x01
        /*0010*/ 	.byte	0x02, 0x03, 0x00, 0x00, 0x02, 0x06, 0x01, 0x00, 0x04, 0x0b, 0x08, 0x00, 0x09, 0x00, 0x00, 0x00
        /*0020*/ 	.byte	0x00, 0x00, 0x00, 0x00


//--------------------- .nv.info._Z21gen_edge_input_kernelILi512EEviiPKiS1_iS1_Pi --------------------------
	.section	.nv.info._Z21gen_edge_input_kernelILi512EEviiPKiS1_iS1_Pi,"",@"SHT_CUDA_INFO"
	.sectionflags	@""
	.align	4


	//----- nvinfo : EIATTR_CUDA_API_VERSION
	.align		4
        /*0000*/ 	.byte	0x04, 0x37
        /*0002*/ 	.short	(.L_49 - .L_48)
.L_48:
        /*0004*/ 	.word	0x00000082


	//----- nvinfo : EIATTR_KPARAM_INFO
	.align		4
.L_49:
        /*0008*/ 	.byte	0x04, 0x17
        /*000a*/ 	.short	(.L_51 - .L_50)
.L_50:
        /*000c*/ 	.word	0x00000000
        /*0010*/ 	.short	0x0006
        /*0012*/ 	.short	0x0028
        /*0014*/ 	.byte	0x00, 0xf5, 0x21, 0x00


	//----- nvinfo : EIATTR_KPARAM_INFO
	.align		4
.L_51:
        /*0018*/ 	.byte	0x04, 0x17
        /*001a*/ 	.short	(.L_53 - .L_52)
.L_52:
        /*001c*/ 	.word	0x00000000
        /*0020*/ 	.short	0x0005
        /*0022*/ 	.short	0x0020
        /*0024*/ 	.byte	0x00, 0xf5, 0x21, 0x00


	//----- nvinfo : EIATTR_KPARAM_INFO
	.align		4
.L_53:
        /*0028*/ 	.byte	0x04, 0x17
        /*002a*/ 	.short	(.L_55 - .L_54)
.L_54:
        /*002c*/ 	.word	0x00000000
        /*0030*/ 	.short	0x0004
        /*0032*/ 	.short	0x0018
        /*0034*/ 	.byte	0x00, 0xf0, 0x11, 0x00


	//----- nvinfo : EIATTR_KPARAM_INFO
	.align		4
.L_55:
        /*0038*/ 	.byte	0x04, 0x17
        /*003a*/ 	.short	(.L_57 - .L_56)
.L_56:
        /*003c*/ 	.word	0x00000000
        /*0040*/ 	.short	0x0003
        /*0042*/ 	.short	0x0010
        /*0044*/ 	.byte	0x00, 0xf5, 0x21, 0x00


	//----- nvinfo : EIATTR_KPARAM_INFO
	.align		4
.L_57:
        /*0048*/ 	.byte	0x04, 0x17
        /*004a*/ 	.short	(.L_59 - .L_58)
.L_58:
        /*004c*/ 	.word	0x00000000
        /*0050*/ 	.short	0x0002
        /*0052*/ 	.short	0x0008
        /*0054*/ 	.byte	0x00, 0xf5, 0x21, 0x00


	//----- nvinfo : EIATTR_KPARAM_INFO
	.align		4
.L_59:
        /*0058*/ 	.byte	0x04, 0x17
        /*005a*/ 	.short	(.L_61 - .L_60)
.L_60:
        /*005c*/ 	.word	0x00000000
        /*0060*/ 	.short	0x0001
        /*0062*/ 	.short	0x0004
        /*0064*/ 	.byte	0x00, 0xf0, 0x11, 0x00


	//----- nvinfo : EIATTR_KPARAM_INFO
	.align		4
.L_61:
        /*0068*/ 	.byte	0x04, 0x17
        /*006a*/ 	.short	(.L_63 - .L_62)
.L_62:
        /*006c*/ 	.word	0x00000000
        /*0070*/ 	.short	0x0000
        /*0072*/ 	.short	0x0000
        /*0074*/ 	.byte	0x00, 0xf0, 0x11, 0x00


	//----- nvinfo : EIATTR_SPARSE_MMA_MASK
	.align		4
.L_63:
        /*0078*/ 	.byte	0x03, 0x50
        /*007a*/ 	.short	0x0000


	//----- nvinfo : EIATTR_MAXREG_COUNT
	.align		4
        /*007c*/ 	.byte	0x03, 0x1b
        /*007e*/ 	.short	0x00ff


	//----- nvinfo : EIATTR_MERCURY_ISA_VERSION
	.align		4
        /*0080*/ 	.byte	0x03, 0x5f
        /*0082*/ 	.short	0x0101


	//----- nvinfo : EIATTR_VRC_CTA_INIT_COUNT
	.align		4
        /*0084*/ 	.byte	0x02, 0x4a
	.zero		1
	.zero		1


	//----- nvinfo : EIATTR_EXIT_INSTR_OFFSETS
	.align		4
        /*0088*/ 	.byte	0x04, 0x1c
        /*008a*/ 	.short	(.L_65 - .L_64)


	//   ....[0]....
.L_64:
        /*008c*/ 	.word	0x000000d0


	//   ....[1]....
        /*0090*/ 	.word	0x000005e0


	//   ....[2]....
        /*0094*/ 	.word	0x00000610


	//   ....[3]....
        /*0098*/ 	.word	0x00000e90


	//----- nvinfo : EIATTR_CRS_STACK_SIZE
	.align		4
.L_65:
        /*009c*/ 	.byte	0x04, 0x1e
        /*009e*/ 	.short	(.L_67 - .L_66)
.L_66:
        /*00a0*/ 	.word	0x00000000


	//----- nvinfo : EIATTR_CBANK_PARAM_SIZE
	.align		4
.L_67:
        /*00a4*/ 	.byte	0x03, 0x19
        /*00a6*/ 	.short	0x0030


	//----- nvinfo : EIATTR_PARAM_CBANK
	.align		4
        /*00a8*/ 	.byte	0x04, 0x0a
        /*00aa*/ 	.short	(.L_69 - .L_68)
	.align		4
.L_68:
        /*00ac*/ 	.word	index@(.nv.constant0._Z21gen_edge_input_kernelILi512EEviiPKiS1_iS1_Pi)
        /*00b0*/ 	.short	0x0380
        /*00b2*/ 	.short	0x0030


	//----- nvinfo : EIATTR_SW_WAR
	.align		4
.L_69:
        /*00b4*/ 	.byte	0x04, 0x36
        /*00b6*/ 	.short	(.L_71 - .L_70)
.L_70:
        /*00b8*/ 	.word	0x00000008
.L_71:


//--------------------- .nv.info._Z21gen_edge_input_kernelILi256EEviiPKiS1_iS1_Pi --------------------------
	.section	.nv.info._Z21gen_edge_input_kernelILi256EEviiPKiS1_iS1_Pi,"",@"SHT_CUDA_INFO"
	.sectionflags	@""
	.align	4


	//----- nvinfo : EIATTR_CUDA_API_VERSION
	.align		4
        /*0000*/ 	.byte	0x04, 0x37
        /*0002*/ 	.short	(.L_73 - .L_72)
.L_72:
        /*0004*/ 	.word	0x00000082


	//----- nvinfo : EIATTR_KPARAM_INFO
	.align		4
.L_73:
        /*0008*/ 	.byte	0x04, 0x17
        /*000a*/ 	.short	(.L_75 - .L_74)
.L_74:
        /*000c*/ 	.word	0x00000000
        /*0010*/ 	.short	0x0006
        /*0012*/ 	.short	0x0028
        /*0014*/ 	.byte	0x00, 0xf5, 0x21, 0x00


	//----- nvinfo : EIATTR_KPARAM_INFO
	.align		4
.L_75:
        /*0018*/ 	.byte	0x04, 0x17
        /*001a*/ 	.short	(.L_77 - .L_76)
.L_76:
        /*001c*/ 	.word	0x00000000
        /*0020*/ 	.short	0x0005
        /*0022*/ 	.short	0x0020
        /*0024*/ 	.byte	0x00, 0xf5, 0x21, 0x00


	//----- nvinfo : EIATTR_KPARAM_INFO
	.align		4
.L_77:
        /*0028*/ 	.byte	0x04, 0x17
        /*002a*/ 	.short	(.L_79 - .L_78)
.L_78:
        /*002c*/ 	.word	0x00000000
        /*0030*/ 	.short	0x0004
        /*0032*/ 	.short	0x0018
        /*0034*/ 	.byte	0x00, 0xf0, 0x11, 0x00


	//----- nvinfo : EIATTR_KPARAM_INFO
	.align		4
.L_79:
        /*0038*/ 	.byte	0x04, 0x17
        /*003a*/ 	.short	(.L_81 - .L_80)
.L_80:
        /*003c*/ 	.word	0x00000000
        /*0040*/ 	.short	0x0003
        /*0042*/ 	.short	0x0010
        /*0044*/ 	.byte	0x00, 0xf5, 0x21, 0x00


	//----- nvinfo : EIATTR_KPARAM_INFO
	.align		4
.L_81:
        /*0048*/ 	.byte	0x04, 0x17
        /*004a*/ 	.short	(.L_83 - .L_82)
.L_82:
        /*004c*/ 	.word	0x00000000
        /*0050*/ 	.short	0x0002
        /*0052*/ 	.short	0x0008
        /*0054*/ 	.byte	0x00, 0xf5, 0x21, 0x00


	//----- nvinfo : EIATTR_KPARAM_INFO
	.align		4
.L_83:
        /*0058*/ 	.byte	0x04, 0x17
        /*005a*/ 	.short	(.L_85 - .L_84)
.L_84:
        /*005c*/ 	.word	0x00000000
        /*0060*/ 	.short	0x0001
        /*0062*/ 	.short	0x0004
        /*0064*/ 	.byte	0x00, 0xf0, 0x11, 0x00


	//----- nvinfo : EIATTR_KPARAM_INFO
	.align		4
.L_85:
        /*0068*/ 	.byte	0x04, 0x17
        /*006a*/ 	.short	(.L_87 - .L_86)
.L_86:
        /*006c*/ 	.word	0x00000000
        /*0070*/ 	.short	0x0000
        /*0072*/ 	.short	0x0000
        /*0074*/ 	.byte	0x00, 0xf0, 0x11, 0x00


	//----- nvinfo : EIATTR_SPARSE_MMA_MASK
	.align		4
.L_87:
        /*0078*/ 	.byte	0x03, 0x50
        /*007a*/ 	.short	0x0000


	//----- nvinfo : EIATTR_MAXREG_COUNT
	.align		4
        /*007c*/ 	.byte	0x03, 0x1b
        /*007e*/ 	.short	0x00ff


	//----- nvinfo : EIATTR_MERCURY_ISA_VERSION
	.align		4
        /*0080*/ 	.byte	0x03, 0x5f
        /*0082*/ 	.short	0x0101


	//----- nvinfo : EIATTR_VRC_CTA_INIT_COUNT
	.align		4
        /*0084*/ 	.byte	0x02, 0x4a
	.zero		1
	.zero		1


	//----- nvinfo : EIATTR_EXIT_INSTR_OFFSETS
	.align		4
        /*0088*/ 	.byte	0x04, 0x1c
        /*008a*/ 	.short	(.L_89 - .L_88)


	//   ....[0]....
.L_88:
        /*008c*/ 	.word	0x000000d0


	//   ....[1]....
        /*0090*/ 	.word	0x000005e0


	//   ....[2]....
        /*0094*/ 	.word	0x00000610


	//   ....[3]....
        /*0098*/ 	.word	0x00000e90


	//----- nvinfo : EIATTR_CRS_STACK_SIZE
	.align		4
.L_89:
        /*009c*/ 	.byte	0x04, 0x1e
        /*009e*/ 	.short	(.L_91 - .L_90)
.L_90:
        /*00a0*/ 	.word	0x00000000


	//----- nvinfo : EIATTR_CBANK_PARAM_SIZE
	.align		4
.L_91:
        /*00a4*/ 	.byte	0x03, 0x19
        /*00a6*/ 	.short	0x0030


	//----- nvinfo : EIATTR_PARAM_CBANK
	.align		4
        /*00a8*/ 	.byte	0x04, 0x0a
        /*00aa*/ 	.short	(.L_93 - .L_92)
	.align		4
.L_92:
        /*00ac*/ 	.word	index@(.nv.constant0._Z21gen_edge_input_kernelILi256EEviiPKiS1_iS1_Pi)
        /*00b0*/ 	.short	0x0380
        /*00b2*/ 	.short	0x0030


	//----- nvinfo : EIATTR_SW_WAR
	.align		4
.L_93:
        /*00b4*/ 	.byte	0x04, 0x36
        /*00b6*/ 	.short	(.L_95 - .L_94)
.L_94:
        /*00b8*/ 	.word	0x00000008
.L_95:


//--------------------- .nv.info._Z21gen_edge_input_kernelILi128EEviiPKiS1_iS1_Pi --------------------------
	.section	.nv.info._Z21gen_edge_input_kernelILi128EEviiPKiS1_iS1_Pi,"",@"SHT_CUDA_INFO"
	.sectionflags	@""
	.align	4


	//----- nvinfo : EIATTR_CUDA_API_VERSION
	.align		4
        /*0000*/ 	.byte	0x04, 0x37
        /*0002*/ 	.short	(.L_97 - .L_96)
.L_96:
        /*0004*/ 	.word	0x00000082


	//----- nvinfo : EIATTR_KPARAM_INFO
	.align		4
.L_97:
        /*0008*/ 	.byte	0x04, 0x17
        /*000a*/ 	.short	(.L_99 - .L_98)
.L_98:
        /*000c*/ 	.word	0x00000000
        /*0010*/ 	.short	0x0006
        /*0012*/ 	.short	0x0028
        /*0014*/ 	.byte	0x00, 0xf5, 0x21, 0x00


	//----- nvinfo : EIATTR_KPARAM_INFO
	.align		4
.L_99:
        /*0018*/ 	.byte	0x04, 0x17
        /*001a*/ 	.short	(.L_101 - .L_100)
.L_100:
        /*001c*/ 	.word	0x00000000
        /*0020*/ 	.short	0x0005
        /*0022*/ 	.short	0x0020
        /*0024*/ 	.byte	0x00, 0xf5, 0x21, 0x00


	//----- nvinfo : EIATTR_KPARAM_INFO
	.align		4
.L_101:
        /*0028*/ 	.byte	0x04, 0x17
        /*002a*/ 	.short	(.L_103 - .L_102)
.L_102:
        /*002c*/ 	.word	0x00000000
        /*0030*/ 	.short	0x0004
        /*0032*/ 	.short	0x0018
        /*0034*/ 	.byte	0x00, 0xf0, 0x11, 0x00


	//----- nvinfo : EIATTR_KPARAM_INFO
	.align		4
.L_103:
        /*0038*/ 	.byte	0x04, 0x17
        /*003a*/ 	.short	(.L_105 - .L_104)
.L_104:
        /*003c*/ 	.word	0x00000000
        /*0040*/ 	.short	0x0003
        /*0042*/ 	.short	0x0010
        /*0044*/ 	.byte	0x00, 0xf5, 0x21, 0x00


	//----- nvinfo : EIATTR_KPARAM_INFO
	.align		4
.L_105:
        /*0048*/ 	.byte	0x04, 0x17
        /*004a*/ 	.short	(.L_107 - .L_106)
.L_106:
        /*004c*/ 	.word	0x00000000
        /*0050*/ 	.short	0x0002
        /*0052*/ 	.short	0x0008
        /*0054*/ 	.byte	0x00, 0xf5, 0x21, 0x00


	//----- nvinfo : EIATTR_KPARAM_INFO
	.align		4
.L_107:
        /*0058*/ 	.byte	0x04, 0x17
        /*005a*/ 	.short	(.L_109 - .L_108)
.L_108:
        /*005c*/ 	.word	0x00000000
        /*0060*/ 	.short	0x0001
        /*0062*/ 	.short	0x0004
        /*0064*/ 	.byte	0x00, 0xf0, 0x11, 0x00


	//----- nvinfo : EIATTR_KPARAM_INFO
	.align		4
.L_109:
        /*0068*/ 	.byte	0x04, 0x17
        /*006a*/ 	.short	(.L_111 - .L_110)
.L_110:
        /*006c*/ 	.word	0x00000000
        /*0070*/ 	.short	0x0000
        /*0072*/ 	.short	0x0000
        /*0074*/ 	.byte	0x00, 0xf0, 0x11, 0x00


	//----- nvinfo : EIATTR_SPARSE_MMA_MASK
	.align		4
.L_111:
        /*0078*/ 	.byte	0x03, 0x50
        /*007a*/ 	.short	0x0000


	//----- nvinfo : EIATTR_MAXREG_COUNT
	.align		4
        /*007c*/ 	.byte	0x03, 0x1b
        /*007e*/ 	.short	0x00ff


	//----- nvinfo : EIATTR_MERCURY_ISA_VERSION
	.align		4
        /*0080*/ 	.byte	0x03, 0x5f
        /*0082*/ 	.short	0x0101


	//----- nvinfo : EIATTR_VRC_CTA_INIT_COUNT
	.align		4
        /*0084*/ 	.byte	0x02, 0x4a
	.zero		1
	.zero		1


	//----- nvinfo : EIATTR_EXIT_INSTR_OFFSETS
	.align		4
        /*0088*/ 	.byte	0x04, 0x1c
        /*008a*/ 	.short	(.L_113 - .L_112)


	//   ....[0]....
.L_112:
        /*008c*/ 	.word	0x000000d0


	//   ....[1]....
        /*0090*/ 	.word	0x000005e0


	//   ....[2]....
        /*0094*/ 	.word	0x00000610


	//   ....[3]....
        /*0098*/ 	.word	0x00000e90


	//----- nvinfo : EIATTR_CRS_STACK_SIZE
	.align		4
.L_113:
        /*009c*/ 	.byte	0x04, 0x1e
        /*009e*/ 	.short	(.L_115 - .L_114)
.L_114:
        /*00a0*/ 	.word	0x00000000


	//----- nvinfo : EIATTR_CBANK_PARAM_SIZE
	.align		4
.L_115:
        /*00a4*/ 	.byte	0x03, 0x19
        /*00a6*/ 	.short	0x0030


	//----- nvinfo : EIATTR_PARAM_CBANK
	.align		4
        /*00a8*/ 	.byte	0x04, 0x0a
        /*00aa*/ 	.short	(.L_117 - .L_116)
	.align		4
.L_116:
        /*00ac*/ 	.word	index@(.nv.constant0._Z21gen_edge_input_kernelILi128EEviiPKiS1_iS1_Pi)
        /*00b0*/ 	.short	0x0380
        /*00b2*/ 	.short	0x0030


	//----- nvinfo : EIATTR_SW_WAR
	.align		4
.L_117:
        /*00b4*/ 	.byte	0x04, 0x36
        /*00b6*/ 	.short	(.L_119 - .L_118)
.L_118:
        /*00b8*/ 	.word	0x00000008
.L_119:


//--------------------- .nv.info._Z21gen_edge_input_kernelILi64EEviiPKiS1_iS1_Pi --------------------------
	.section	.nv.info._Z21gen_edge_input_kernelILi64EEviiPKiS1_iS1_Pi,"",@"SHT_CUDA_INFO"
	.sectionflags	@""
	.align	4


	//----- nvinfo : EIATTR_CUDA_API_VERSION
	.align		4
        /*0000*/ 	.byte	0x04, 0x37
        /*0002*/ 	.short	(.L_121 - .L_120)
.L_120:
        /*0004*/ 	.word	0x00000082


	//----- nvinfo : EIATTR_KPARAM_INFO
	.align		4
.L_121:
        /*0008*/ 	.byte	0x04, 0x17
        /*000a*/ 	.short	(.L_123 - .L_122)
.L_122:
        /*000c*/ 	.word	0x00000000
        /*0010*/ 	.short	0x0006
        /*0012*/ 	.short	0x0028
        /*0014*/ 	.byte	0x00, 0xf5, 0x21, 0x00


	//----- nvinfo : EIATTR_KPARAM_INFO
	.align		4
.L_123:
        /*0018*/ 	.byte	0x04, 0x17
        /*001a*/ 	.short	(.L_125 - .L_124)
.L_124:
        /*001c*/ 	.word	0x00000000
        /*0020*/ 	.short	0x0005
        /*0022*/ 	.short	0x0020
        /*0024*/ 	.byte	0x00, 0xf5, 0x21, 0x00


	//----- nvinfo : EIATTR_KPARAM_INFO
	.align		4
.L_125:
        /*0028*/ 	.byte	0x04, 0x17
        /*002a*/ 	.short	(.L_127 - .L_126)
.L_126:
        /*002c*/ 	.word	0x00000000
        /*0030*/ 	.short	0x0004
        /*0032*/ 	.short	0x0018
        /*0034*/ 	.byte	0x00, 0xf0, 0x11, 0x00


	//----- nvinfo : EIATTR_KPARAM_INFO
	.align		4
.L_127:
        /*0038*/ 	.byte	0x04, 0x17
        /*003a*/ 	.short	(.L_129 - .L_128)
.L_128:
        /*003c*/ 	.word	0x00000000
        /*0040*/ 	.short	0x0003
        /*0042*/ 	.short	0x0010
        /*0044*/ 	.byte	0x00, 0xf5, 0x21, 0x00


	//----- nvinfo : EIATTR_KPARAM_INFO
	.align		4
.L_129:
        /*0048*/ 	.byte	0x04, 0x17
        /*004a*/ 	.short	(.L_131 - .L_130)
.L_130:
        /*004c*/ 	.word	0x00000000
        /*0050*/ 	.short	0x0002
        /*0052*/ 	.short	0x0008
        /*0054*/ 	.byte	0x00, 0xf5, 0x21, 0x00


	//----- nvinfo : EIATTR_KPARAM_INFO
	.align		4
.L_131:
        /*0058*/ 	.byte	0x04, 0x17
        /*005a*/ 	.short	(.L_133 - .L_132)
.L_132:
        /*005c*/ 	.word	0x00000000
        /*0060*/ 	.short	0x0001
        /*0062*/ 	.short	0x0004
        /*0064*/ 	.byte	0x00, 0xf0, 0x11, 0x00


	//----- nvinfo : EIATTR_KPARAM_INFO
	.align		4
.L_133:
        /*0068*/ 	.byte	0x04, 0x17
        /*006a*/ 	.short	(.L_135 - .L_134)
.L_134:
        /*006c*/ 	.word	0x00000000
        /*0070*/ 	.short	0x0000
        /*0072*/ 	.short	0x0000
        /*0074*/ 	.byte	0x00, 0xf0, 0x11, 0x00


	//----- nvinfo : EIATTR_SPARSE_MMA_MASK
	.align		4
.L_135:
        /*0078*/ 	.byte	0x03, 0x50
        /*007a*/ 	.short	0x0000


	//----- nvinfo : EIATTR_MAXREG_COUNT
	.align		4
        /*007c*/ 	.byte	0x03, 0x1b
        /*007e*/ 	.short	0x00ff


	//----- nvinfo : EIATTR_MERCURY_ISA_VERSION
	.align		4
        /*0080*/ 	.byte	0x03, 0x5f
        /*0082*/ 	.short	0x0101


	//----- nvinfo : EIATTR_VRC_CTA_INIT_COUNT
	.align		4
        /*0084*/ 	.byte	0x02, 0x4a
	.zero		1
	.zero		1


	//----- nvinfo : EIATTR_EXIT_INSTR_OFFSETS
	.align		4
        /*0088*/ 	.byte	0x04, 0x1c
        /*008a*/ 	.short	(.L_137 - .L_136)


	//   ....[0]....
.L_136:
        /*008c*/ 	.word	0x000000d0


	//   ....[1]....
        /*0090*/ 	.word	0x000005e0


	//   ....[2]....
        /*0094*/ 	.word	0x00000610


	//   ....[3]....
        /*0098*/ 	.word	0x00000e90


	//----- nvinfo : EIATTR_CRS_STACK_SIZE
	.align		4
.L_137:
        /*009c*/ 	.byte	0x04, 0x1e
        /*009e*/ 	.short	(.L_139 - .L_138)
.L_138:
        /*00a0*/ 	.word	0x00000000


	//----- nvinfo : EIATTR_CBANK_PARAM_SIZE
	.align		4
.L_139:
        /*00a4*/ 	.byte	0x03, 0x19
        /*00a6*/ 	.short	0x0030


	//----- nvinfo : EIATTR_PARAM_CBANK
	.align		4
        /*00a8*/ 	.byte	0x04, 0x0a
        /*00aa*/ 	.short	(.L_141 - .L_140)
	.align		4
.L_140:
        /*00ac*/ 	.word	index@(.nv.constant0._Z21gen_edge_input_kernelILi64EEviiPKiS1_iS1_Pi)
        /*00b0*/ 	.short	0x0380
        /*00b2*/ 	.short	0x0030


	//----- nvinfo : EIATTR_SW_WAR
	.align		4
.L_141:
        /*00b4*/ 	.byte	0x04, 0x36
        /*00b6*/ 	.short	(.L_143 - .L_142)
.L_142:
        /*00b8*/ 	.word	0x00000008
.L_143:


//--------------------- .nv.info._Z21gen_edge_input_kernelILi32EEviiPKiS1_iS1_Pi --------------------------
	.section	.nv.info._Z21gen_edge_input_kernelILi32EEviiPKiS1_iS1_Pi,"",@"SHT_CUDA_INFO"
	.sectionflags	@""
	.align	4


	//----- nvinfo : EIATTR_CUDA_API_VERSION
	.align		4
        /*0000*/ 	.byte	0x04, 0x37
        /*0002*/ 	.short	(.L_145 - .L_144)
.L_144:
        /*0004*/ 	.word	0x00000082


	//----- nvinfo : EIATTR_KPARAM_INFO
	.align		4
.L_145:
        /*0008*/ 	.byte	0x04, 0x17
        /*000a*/ 	.short	(.L_147 - .L_146)
.L_146:
        /*000c*/ 	.word	0x00000000
        /*0010*/ 	.short	0x0006
        /*0012*/ 	.short	0x0028
        /*0014*/ 	.byte	0x00, 0xf5, 0x21, 0x00


	//----- nvinfo : EIATTR_KPARAM_INFO
	.align		4
.L_147:
        /*0018*/ 	.byte	0x04, 0x17
        /*001a*/ 	.short	(.L_149 - .L_148)
.L_148:
        /*001c*/ 	.word	0x00000000
        /*0020*/ 	.short	0x0005
        /*0022*/ 	.short	0x0020
        /*0024*/ 	.byte	0x00, 0xf5, 0x21, 0x00


	//----- nvinfo : EIATTR_KPARAM_INFO
	.align		4
.L_149:
        /*0028*/ 	.byte	0x04, 0x17
        /*002a*/ 	.short	(.L_151 - .L_150)
.L_150:
        /*002c*/ 	.word	0x00000000
        /*0030*/ 	.short	0x0004
        /*0032*/ 	.short	0x0018
        /*0034*/ 	.byte	0x00, 0xf0, 0x11, 0x00


	//----- nvinfo : EIATTR_KPARAM_INFO
	.align		4
.L_151:
        /*0038*/ 	.byte	0x04, 0x17
        /*003a*/ 	.short	(.L_153 - .L_152)
.L_152:
        /*003c*/ 	.word	0x00000000
        /*0040*/ 	.short	0x0003
        /*0042*/ 	.short	0x0010
        /*0044*/ 	.byte	0x00, 0xf5, 0x21, 0x00


	//----- nvinfo : EIATTR_KPARAM_INFO
	.align		4
.L_153:
        /*0048*/ 	.byte	0x04, 0x17
        /*004a*/ 	.short	(.L_155 - .L_154)
.L_154:
        /*004c*/ 	.word	0x00000000
        /*0050*/ 	.short	0x0002
        /*0052*/ 	.short	0x0008
        /*0054*/ 	.byte	0x00, 0xf5, 0x21, 0x00


	//----- nvinfo : EIATTR_KPARAM_INFO
	.align		4
.L_155:
        /*0058*/ 	.byte	0x04, 0x17
        /*005a*/ 	.short	(.L_157 - .L_156)
.L_156:
        /*005c*/ 	.word	0x00000000
        /*0060*/ 	.short	0x0001
        /*0062*/ 	.short	0x0004
        /*0064*/ 	.byte	0x00, 0xf0, 0x11, 0x00


	//----- nvinfo : EIATTR_KPARAM_INFO
	.align		4
.L_157:
        /*0068*/ 	.byte	0x04, 0x17
        /*006a*/ 	.short	(.L_159 - .L_158)
.L_158:
        /*006c*/ 	.word	0x00000000
        /*0070*/ 	.short	0x0000
        /*0072*/ 	.short	0x0000
        /*0074*/ 	.byte	0x00, 0xf0, 0x11, 0x00


	//----- nvinfo : EIATTR_SPARSE_MMA_MASK
	.align		4
.L_159:
        /*0078*/ 	.byte	0x03, 0x50
        /*007a*/ 	.short	0x0000


	//----- nvinfo : EIATTR_MAXREG_COUNT
	.align		4
        /*007c*/ 	.byte	0x03, 0x1b
        /*007e*/ 	.short	0x00ff


	//----- nvinfo : EIATTR_MERCURY_ISA_VERSION
	.align		4
        /*0080*/ 	.byte	0x03, 0x5f
        /*0082*/ 	.short	0x0101


	//----- nvinfo : EIATTR_VRC_CTA_INIT_COUNT
	.align		4
        /*0084*/ 	.byte	0x02, 0x4a
	.zero		1
	.zero		1


	//----- nvinfo : EIATTR_EXIT_INSTR_OFFSETS
	.align		4
        /*0088*/ 	.byte	0x04, 0x1c
        /*008a*/ 	.short	(.L_161 - .L_160)


	//   ....[0]....
.L_160:
        /*008c*/ 	.word	0x000000d0


	//   ....[1]....
        /*0090*/ 	.word	0x000005e0


	//   ....[2]....
        /*0094*/ 	.word	0x00000610


	//   ....[3]....
        /*0098*/ 	.word	0x00000e90


	//----- nvinfo : EIATTR_CRS_STACK_SIZE
	.align		4
.L_161:
        /*009c*/ 	.byte	0x04, 0x1e
        /*009e*/ 	.short	(.L_163 - .L_162)
.L_162:
        /*00a0*/ 	.word	0x00000000


	//----- nvinfo : EIATTR_CBANK_PARAM_SIZE
	.align		4
.L_163:
        /*00a4*/ 	.byte	0x03, 0x19
        /*00a6*/ 	.short	0x0030


	//----- nvinfo : EIATTR_PARAM_CBANK
	.align		4
        /*00a8*/ 	.byte	0x04, 0x0a
        /*00aa*/ 	.short	(.L_165 - .L_164)
	.align		4
.L_164:
        /*00ac*/ 	.word	index@(.nv.constant0._Z21gen_edge_input_kernelILi32EEviiPKiS1_iS1_Pi)
        /*00b0*/ 	.short	0x0380
        /*00b2*/ 	.short	0x0030


	//----- nvinfo : EIATTR_SW_WAR
	.align		4
.L_165:
        /*00b4*/ 	.byte	0x04, 0x36
        /*00b6*/ 	.short	(.L_167 - .L_166)
.L_166:
        /*00b8*/ 	.word	0x00000008
.L_167:


//--------------------- .nv.info._Z21gen_edge_input_kernelILi16EEviiPKiS1_iS1_Pi --------------------------
	.section	.nv.info._Z21gen_edge_input_kernelILi16EEviiPKiS1_iS1_Pi,"",@"SHT_CUDA_INFO"
	.sectionflags	@""
	.align	4


	//----- nvinfo : EIATTR_CUDA_API_VERSION
	.align		4
        /*0000*/ 	.byte	0x04, 0x37
        /*0002*/ 	.short	(.L_169 - .L_168)
.L_168:
        /*0004*/ 	.word	0x00000082


	//----- nvinfo : EIATTR_KPARAM_INFO
	.align		4
.L_169:
        /*0008*/ 	.byte	0x04, 0x17
        /*000a*/ 	.short	(.L_171 - .L_170)
.L_170:
        /*000c*/ 	.word	0x00000000
        /*0010*/ 	.short	0x0006
        /*0012*/ 	.short	0x0028
        /*0014*/ 	.byte	0x00, 0xf5, 0x21, 0x00


	//----- nvinfo : EIATTR_KPARAM_INFO
	.align		4
.L_171:
        /*0018*/ 	.byte	0x04, 0x17
        /*001a*/ 	.short	(.L_173 - .L_172)
.L_172:
        /*001c*/ 	.word	0x00000000
        /*0020*/ 	.short	0x0005
        /*0022*/ 	.short	0x0020
        /*0024*/ 	.byte	0x00, 0xf5, 0x21, 0x00


	//----- nvinfo : EIATTR_KPARAM_INFO
	.align		4
.L_173:
        /*0028*/ 	.byte	0x04, 0x17
        /*002a*/ 	.short	(.L_175 - .L_174)
.L_174:
        /*002c*/ 	.word	0x00000000
        /*0030*/ 	.short	0x0004
        /*0032*/ 	.short	0x0018
        /*0034*/ 	.byte	0x00, 0xf0, 0x11, 0x00


	//----- nvinfo : EIATTR_KPARAM_INFO
	.align		4
.L_175:
        /*0038*/ 	.byte	0x04, 0x17
        /*003a*/ 	.short	(.L_177 - .L_176)
.L_176:
        /*003c*/ 	.word	0x00000000
        /*0040*/ 	.short	0x0003
        /*0042*/ 	.short	0x0010
        /*0044*/ 	.byte	0x00, 0xf5, 0x21, 0x00


	//----- nvinfo : EIATTR_KPARAM_INFO
	.align		4
.L_177:
        /*0048*/ 	.byte	0x04, 0x17
        /*004a*/ 	.short	(.L_179 - .L_178)
.L_178:
        /*004c*/ 	.word	0x00000000
        /*0050*/ 	.short	0x0002
        /*0052*/ 	.short	0x0008
        /*0054*/ 	.byte	0x00, 0xf5, 0x21, 0x00


	//----- nvinfo : EIATTR_KPARAM_INFO
	.align		4
.L_179:
        /*0058*/ 	.byte	0x04, 0x17
        /*005a*/ 	.short	(.L_181 - .L_180)
.L_180:
        /*005c*/ 	.word	0x00000000
        /*0060*/ 	.short	0x0001
        /*0062*/ 	.short	0x0004
        /*0064*/ 	.byte	0x00, 0xf0, 0x11, 0x00


	//----- nvinfo : EIATTR_KPARAM_INFO
	.align		4
.L_181:
        /*0068*/ 	.byte	0x04, 0x17
        /*006a*/ 	.short	(.L_183 - .L_182)
.L_182:
        /*006c*/ 	.word	0x00000000
        /*0070*/ 	.short	0x0000
        /*0072*/ 	.short	0x0000
        /*0074*/ 	.byte	0x00, 0xf0, 0x11, 0x00


	//----- nvinfo : EIATTR_SPARSE_MMA_MASK
	.align		4
.L_183:
        /*0078*/ 	.byte	0x03, 0x50
        /*007a*/ 	.short	0x0000


	//----- nvinfo : EIATTR_MAXREG_COUNT
	.align		4
        /*007c*/ 	.byte	0x03, 0x1b
        /*007e*/ 	.short	0x00ff


	//----- nvinfo : EIATTR_MERCURY_ISA_VERSION
	.align		4
        /*0080*/ 	.byte	0x03, 0x5f
        /*0082*/ 	.short	0x0101


	//----- nvinfo : EIATTR_VRC_CTA_INIT_COUNT
	.align		4
        /*0084*/ 	.byte	0x02, 0x4a
	.zero		1
	.zero		1


	//----- nvinfo : EIATTR_EXIT_INSTR_OFFSETS
	.align		4
        /*0088*/ 	.byte	0x04, 0x1c
        /*008a*/ 	.short	(.L_185 - .L_184)


	//   ....[0]....
.L_184:
        /*008c*/ 	.word	0x000000d0


	//   ....[1]....
        /*0090*/ 	.word	0x000005e0


	//   ....[2]....
        /*0094*/ 	.word	0x00000610


	//   ....[3]....
        /*0098*/ 	.word	0x00000e90


	//----- nvinfo : EIATTR_CRS_STACK_SIZE
	.align		4
.L_185:
        /*009c*/ 	.byte	0x04, 0x1e
        /*009e*/ 	.short	(.L_187 - .L_186)
.L_186:
        /*00a0*/ 	.word	0x00000000


	//----- nvinfo : EIATTR_CBANK_PARAM_SIZE
	.align		4
.L_187:
        /*00a4*/ 	.byte	0x03, 0x19
        /*00a6*/ 	.short	0x0030


	//----- nvinfo : EIATTR_PARAM_CBANK
	.align		4
        /*00a8*/ 	.byte	0x04, 0x0a
        /*00aa*/ 	.short	(.L_189 - .L_188)
	.align		4
.L_188:
        /*00ac*/ 	.word	index@(.nv.constant0._Z21gen_edge_input_kernelILi16EEviiPKiS1_iS1_Pi)
        /*00b0*/ 	.short	0x0380
        /*00b2*/ 	.short	0x0030


	//----- nvinfo : EIATTR_SW_WAR
	.align		4
.L_189:
        /*00b4*/ 	.byte	0x04, 0x36
        /*00b6*/ 	.short	(.L_191 - .L_190)
.L_190:
        /*00b8*/ 	.word	0x00000008
.L_191:


//--------------------- .nv.info._Z23floyd_warshall_set_initILi201EEviPKiPi --------------------------
	.section	.nv.info._Z23floyd_warshall_set_initILi201EEviPKiPi,"",@"SHT_CUDA_INFO"
	.sectionflags	@""
	.align	4


	//----- nvinfo : EIATTR_CUDA_API_VERSION
	.align		4
        /*0000*/ 	.byte	0x04, 0x37
        /*0002*/ 	.short	(.L_193 - .L_192)
.L_192:
        /*0004*/ 	.word	0x00000082


	//----- nvinfo : EIATTR_KPARAM_INFO
	.align		4
.L_193:
        /*0008*/ 	.byte	0x04, 0x17
        /*000a*/ 	.short	(.L_195 - .L_194)
.L_194:
        /*000c*/ 	.word	0x00000000
        /*0010*/ 	.short	0x0002
        /*0012*/ 	.short	0x0010
        /*0014*/ 	.byte	0x00, 0xf5, 0x21, 0x00


	//----- nvinfo : EIATTR_KPARAM_INFO
	.align		4
.L_195:
        /*0018*/ 	.byte	0x04, 0x17
        /*001a*/ 	.short	(.L_197 - .L_196)
.L_196:
        /*001c*/ 	.word	0x00000000
        /*0020*/ 	.short	0x0001
        /*0022*/ 	.short	0x0008
        /*0024*/ 	.byte	0x00, 0xf5, 0x21, 0x00


	//----- nvinfo : EIATTR_KPARAM_INFO
	.align		4
.L_197:
        /*0028*/ 	.byte	0x04, 0x17
        /*002a*/ 	.short	(.L_199 - .L_198)
.L_198:
        /*002c*/ 	.word	0x00000000
        /*0030*/ 	.short	0x0000
        /*0032*/ 	.short	0x0000
        /*0034*/ 	.byte	0x00, 0xf0, 0x11, 0x00


	//----- nvinfo : EIATTR_SPARSE_MMA_MASK
	.align		4
.L_199:
        /*0038*/ 	.byte	0x03, 0x50
        /*003a*/ 	.short	0x0000


	//----- nvinfo : EIATTR_MAXREG_COUNT
	.align		4
        /*003c*/ 	.byte	0x03, 0x1b
        /*003e*/ 	.short	0x00ff


	//----- nvinfo : EIATTR_MERCURY_ISA_VERSION
	.align		4
        /*0040*/ 	.byte	0x03, 0x5f
        /*0042*/ 	.short	0x0101


	//----- nvinfo : EIATTR_VRC_CTA_INIT_COUNT
	.align		4
        /*0044*/ 	.byte	0x02, 0x4a
	.zero		1
	.zero		1


	//----- nvinfo : EIATTR_EXIT_INSTR_OFFSETS
	.align		4
        /*0048*/ 	.byte	0x04, 0x1c
        /*004a*/ 	.short	(.L_201 - .L_200)


	//   ....[0]....
.L_200:
        /*004c*/ 	.word	0x000000c0


	//   ....[1]....
        /*0050*/ 	.word	0x00000130


	//   ....[2]....
        /*0054*/ 	.word	0x000001c0


	//   ....[3]....
        /*0058*/ 	.word	0x00000210


	//----- nvinfo : EIATTR_CBANK_PARAM_SIZE
	.align		4
.L_201:
        /*005c*/ 	.byte	0x03, 0x19
        /*005e*/ 	.short	0x0018


	//----- nvinfo : EIATTR_PARAM_CBANK
	.align		4
        /*0060*/ 	.byte	0x04, 0x0a
        /*0062*/ 	.short	(.L_203 - .L_202)
	.align		4
.L_202:
        /*0064*/ 	.word	index@(.nv.constant0._Z23floyd_warshall_set_initILi201EEviPKiPi)
        /*0068*/ 	.short	0x0380
        /*006a*/ 	.short	0x0018


	//----- nvinfo : EIATTR_SW_WAR
	.align		4
.L_203:
        /*006c*/ 	.byte	0x04, 0x36
        /*006e*/ 	.short	(.L_205 - .L_204)
.L_204:
        /*0070*/ 	.word	0x00000008
.L_205:


//--------------------- .nv.info._Z30floyd_warshall_one_iter_kerneliiPiS_ --------------------------
	.section	.nv.info._Z30floyd_warshall_one_iter_kerneliiPiS_,"",@"SHT_CUDA_INFO"
	.sectionflags	@""
	.align	4


	//----- nvinfo : EIATTR_CUDA_API_VERSION
	.align		4
        /*0000*/ 	.byte	0x04, 0x37
        /*0002*/ 	.short	(.L_207 - .L_206)
.L_206:
        /*0004*/ 	.word	0x00000082


	//----- nvinfo : EIATTR_KPARAM_INFO
	.align		4
.L_207:
        /*0008*/ 	.byte	0x04, 0x17
        /*000a*/ 	.short	(.L_209 - .L_208)
.L_208:
        /*000c*/ 	.word	0x00000000
        /*0010*/ 	.short	0x0003
        /*0012*/ 	.short	0x0010
        /*0014*/ 	.byte	0x00, 0xf5, 0x21, 0x00


	//----- nvinfo : EIATTR_KPARAM_INFO
	.align		4
.L_209:
        /*0018*/ 	.byte	0x04, 0x17
        /*001a*/ 	.short	(.L_211 - .L_210)
.L_210:
        /*001c*/ 	.word	0x00000000
        /*0020*/ 	.short	0x0002
        /*0022*/ 	.short	0x0008
        /*0024*/ 	.byte	0x00, 0xf5, 0x21, 0x00


	//----- nvinfo : EIATTR_KPARAM_INFO
	.align		4
.L_211:
        /*0028*/ 	.byte	0x04, 0x17
        /*002a*/ 	.short	(.L_213 - .L_212)
.L_212:
        /*002c*/ 	.word	0x00000000
        /*0030*/ 	.short	0x0001
        /*0032*/ 	.short	0x0004
        /*0034*/ 	.byte	0x00, 0xf0, 0x11, 0x00


	//----- nvinfo : EIATTR_KPARAM_INFO
	.align		4
.L_213:
        /*0038*/ 	.byte	0x04, 0x17
        /*003a*/ 	.short	(.L_215 - .L_214)
.L_214:
        /*003c*/ 	.word	0x00000000
        /*0040*/ 	.short	0x0000
        /*0042*/ 	.short	0x0000
        /*0044*/ 	.byte	0x00, 0xf0, 0x11, 0x00


	//----- nvinfo : EIATTR_SPARSE_MMA_MASK
	.align		4
.L_215:
        /*0048*/ 	.byte	0x03, 0x50
        /*004a*/ 	.short	0x0000


	//----- nvinfo : EIATTR_MAXREG_COUNT
	.align		4
        /*004c*/ 	.byte	0x03, 0x1b
        /*004e*/ 	.short	0x00ff


	//----- nvinfo : EIATTR_MERCURY_ISA_VERSION
	.align		4
        /*0050*/ 	.byte	0x03, 0x5f
        /*0052*/ 	.short	0x0101


	//----- nvinfo : EIATTR_VRC_CTA_INIT_COUNT
	.align		4
        /*0054*/ 	.byte	0x02, 0x4a
	.zero		1
	.zero		1


	//----- nvinfo : EIATTR_EXIT_INSTR_OFFSETS
	.align		4
        /*0058*/ 	.byte	0x04, 0x1c
        /*005a*/ 	.short	(.L_217 - .L_216)


	//   ....[0]....
.L_216:
        /*005c*/ 	.word	0x000000f0


	//   ....[1]....
        /*0060*/ 	.word	0x000001d0


	//   ....[2]....
        /*0064*/ 	.word	0x00000220


	//----- nvinfo : EIATTR_CBANK_PARAM_SIZE
	.align		4
.L_217:
        /*0068*/ 	.byte	0x03, 0x19
        /*006a*/ 	.short	0x0018


	//----- nvinfo : EIATTR_PARAM_CBANK
	.align		4
        /*006c*/ 	.byte	0x04, 0x0a
        /*006e*/ 	.short	(.L_219 - .L_218)
	.align		4
.L_218:
        /*0070*/ 	.word	index@(.nv.constant0._Z30floyd_warshall_one_iter_kerneliiPiS_)
        /*0074*/ 	.short	0x0380
        /*0076*/ 	.short	0x0018


	//----- nvinfo : EIATTR_SW_WAR
	.align		4
.L_219:
        /*0078*/ 	.byte	0x04, 0x36
        /*007a*/ 	.short	(.L_221 - .L_220)
.L_220:
        /*007c*/ 	.word	0x00000008
.L_221:


//--------------------- .nv.callgraph             --------------------------
	.section	.nv.callgraph,"",@"SHT_CUDA_CALLGRAPH"
	.align	4
	.sectionentsize	8
	.align		4
        /*0000*/ 	.word	0x00000000
	.align		4
        /*0004*/ 	.word	0xffffffff
	.align		4
        /*0008*/ 	.word	0x00000000
	.align		4
        /*000c*/ 	.word	0xfffffffe
	.align		4
        /*0010*/ 	.word	0x00000000
	.align		4
        /*0014*/ 	.word	0xfffffffd
	.align		4
        /*0018*/ 	.word	0x00000000
	.align		4
        /*001c*/ 	.word	0xfffffffc


//--------------------- .text._Z21gen_edge_input_kernelILi512EEviiPKiS1_iS1_Pi --------------------------
	.section	.text._Z21gen_edge_input_kernelILi512EEviiPKiS1_iS1_Pi,"ax",@progbits
	.align	128
        .global         _Z21gen_edge_input_kernelILi512EEviiPKiS1_iS1_Pi
        .type           _Z21gen_edge_input_kernelILi512EEviiPKiS1_iS1_Pi,@function
        .size           _Z21gen_edge_input_kernelILi512EEviiPKiS1_iS1_Pi,(.L_x_86 - _Z21gen_edge_input_kernelILi512EEviiPKiS1_iS1_Pi)
        .other          _Z21gen_edge_input_kernelILi512EEviiPKiS1_iS1_Pi,@"STO_CUDA_ENTRY STV_DEFAULT"
_Z21gen_edge_input_kernelILi512EEviiPKiS1_iS1_Pi:
.text._Z21gen_edge_input_kernelILi512EEviiPKiS1_iS1_Pi:
[----:B------:R-:W0:Y:S01]  /*0000*/  LDC R1, c[0x0][0x37c] ;  /* 0x0000df00ff017b82 */ /* 0x000e220000000800 */
[----:B------:R-:W1:Y:S07]  /*0010*/  S2R R4, SR_TID.X ;  /* 0x0000000000047919 */ /* 0x000e6e0000002100 */
[----:B------:R-:W1:Y:S01]  /*0020*/  LDC R3, c[0x0][0x360] ;  /* 0x0000d800ff037b82 */ /* 0x000e620000000800 */
[----:B------:R-:W2:Y:S01]  /*0030*/  LDCU UR6, c[0x0][0x380] ;  /* 0x00007000ff0677ac */ /* 0x000ea20008000800 */
[----:B0-----:R-:W-:Y:S01]  /*0040*/  VIADD R1, R1, 0xffff5800 ;  /* 0xffff580001017836 */ /* 0x001fe20000000000 */
[----:B------:R-:W0:Y:S05]  /*0050*/  S2R R5, SR_TID.Y ;  /* 0x0000000000057919 */ /* 0x000e2a0000002200 */
[----:B------:R-:W1:Y:S08]  /*0060*/  S2UR UR4, SR_CTAID.X ;  /* 0x00000000000479c3 */ /* 0x000e700000002500 */
[----:B------:R-:W0:Y:S08]  /*0070*/  S2UR UR5, SR_CTAID.Y ;  /* 0x00000000000579c3 */ /* 0x000e300000002600 */
[----:B------:R-:W0:Y:S01]  /*0080*/  LDC R0, c[0x0][0x364] ;  /* 0x0000d900ff007b82 */ /* 0x000e220000000800 */
[----:B-1----:R-:W-:-:S02]  /*0090*/  IMAD R4, R3, UR4, R4 ;  /* 0x0000000403047c24 */ /* 0x002fc4000f8e0204 */
[----:B0-----:R-:W-:-:S05]  /*00a0*/  IMAD R5, R0, UR5, R5 ;  /* 0x0000000500057c24 */ /* 0x001fca000f8e0205 */
[----:B------:R-:W-:-:S04]  /*00b0*/  VIMNMX R0, PT, PT, R4, R5, !PT ;  /* 0x0000000504007248 */ /* 0x000fc80007fe0100 */
[----:B--2---:R-:W-:-:S13]  /*00c0*/  ISETP.GE.AND P0, PT, R0, UR6, PT ;  /* 0x0000000600007c0c */ /* 0x004fda000bf06270 */
[----:B------:R-:W-:Y:S05]  /*00d0*/  @P0 EXIT ;  /* 0x000000000000094d */ /* 0x000fea0003800000 */
[----:B------:R-:W0:Y:S01]  /*00e0*/  LDC.64 R10, c[0x0][0x390] ;  /* 0x0000e400ff0a7b82 */ /* 0x000e220000000a00 */
[----:B------:R-:W1:Y:S01]  /*00f0*/  LDCU.64 UR4, c[0x0][0x358] ;  /* 0x00006b00ff0477ac */ /* 0x000e620008000a00 */
[----:B------:R-:W-:Y:S01]  /*0100*/  IMAD R9, R4, UR6, R5 ;  /* 0x0000000604097c24 */ /* 0x000fe2000f8e0205 */
[----:B------:R-:W2:Y:S03]  /*0110*/  LDCU UR6, c[0x0][0x384] ;  /* 0x00007080ff0677ac */ /* 0x000ea60008000800 */
[----:B0-----:R-:W-:-:S06]  /*0120*/  IMAD.WIDE R10, R9, 0x4, R10 ;  /* 0x00000004090a7825 */ /* 0x001fcc00078e020a */
[----:B-1----:R-:W2:Y:S01]  /*0130*/  LDG.E R10, desc[UR4][R10.64] ;  /* 0x000000040a0a7981 */ /* 0x002ea2000c1e1900 */
[----:B------:R-:W-:Y:S01]  /*0140*/  IADD3 R12, P1, PT, R1, 0xa000, RZ ;  /* 0x0000a000010c7810 */ /* 0x000fe20007f3e0ff */
[----:B------:R-:W-:Y:S04]  /*0150*/  BSSY.RECONVERGENT B0, `(.L_x_0) ;  /* 0x0000047000007945 */ /* 0x000fe80003800200 */
[----:B------:R-:W-:Y:S01]  /*0160*/  IMAD.X R17, RZ, RZ, RZ, P1 ;  /* 0x000000ffff117224 */ /* 0x000fe200008e06ff */
[----:B--2---:R-:W-:-:S04]  /*0170*/  ISETP.NE.AND P0, PT, R10, UR6, PT ;  /* 0x000000060a007c0c */ /* 0x004fc8000bf05270 */
[----:B------:R-:W-:-:S13]  /*0180*/  ISETP.LT.OR P0, PT, R10, 0x2, !P0 ;  /* 0x000000020a00780c */ /* 0x000fda0004701670 */
[----:B------:R-:W-:Y:S05]  /*0190*/  @P0 BRA `(.L_x_1) ;  /* 0x0000000400080947 */ /* 0x000fea0003800000 */
[----:B------:R-:W-:Y:S01]  /*01a0*/  MOV R6, 0xffffffff ;  /* 0xffffffff00067802 */ /* 0x000fe20000000f00 */
[----:B------:R-:W-:Y:S01]  /*01b0*/  IMAD.MOV.U32 R7, RZ, RZ, -0x1 ;  /* 0xffffffffff077424 */ /* 0x000fe200078e00ff */
[----:B------:R-:W0:Y:S01]  /*01c0*/  LDC R22, c[0x0][0x380] ;  /* 0x0000e000ff167b82 */ /* 0x000e220000000800 */
[----:B------:R-:W-:Y:S01]  /*01d0*/  MOV R8, R1 ;  /* 0x0000000100087202 */ /* 0x000fe20000000f00 */
[----:B------:R-:W-:Y:S01]  /*01e0*/  IMAD.MOV.U32 R0, RZ, RZ, RZ ;  /* 0x000000ffff007224 */ /* 0x000fe200078e00ff */
[----:B------:R-:W-:Y:S01]  /*01f0*/  MOV R16, R12 ;  /* 0x0000000c00107202 */ /* 0x000fe20000000f00 */
[----:B------:R1:W-:Y:S04]  /*0200*/  STL.128 [R1], R4 ;  /* 0x0000000401007387 */ /* 0x0003e80000100c00 */
[----:B------:R-:W2:Y:S08]  /*0210*/  LDC.64 R14, c[0x0][0x390] ;  /* 0x0000e400ff0e7b82 */ /* 0x000eb00000000a00 */
[----:B------:R-:W3:Y:S02]  /*0220*/  LDC.64 R2, c[0x0][0x388] ;  /* 0x0000e200ff027b82 */ /* 0x000ee40000000a00 */
.L_x_6:
[----:B-1-3--:R-:W-:-:S05]  /*0230*/  IMAD.SHL.U32 R11, R0, 0x2, RZ ;  /* 0x00000002000b7824 */ /* 0x00afca00078e00ff */
[----:B------:R-:W-:-:S05]  /*0240*/  LEA R23, R11, R8, 0x2 ;  /* 0x000000080b177211 */ /* 0x000fca00078e10ff */
[----:B012---:R-:W0:Y:S04]  /*0250*/  LDL.64 R6, [R23] ;  /* 0x0000000017067983 */ /* 0x007e280000100a00 */
[----:B------:R-:W4:Y:S01]  /*0260*/  LDL R24, [R23+0x8] ;  /* 0x0000080017187983 */ /* 0x000f220000100800 */
[----:B0-----:R-:W-:-:S04]  /*0270*/  IMAD R19, R6, R22, R7 ;  /* 0x0000001606137224 */ /* 0x001fc800078e0207 */
[----:B---3--:R-:W-:-:S06]  /*0280*/  IMAD.WIDE R18, R19, 0x4, R2 ;  /* 0x0000000413127825 */ /* 0x008fcc00078e0202 */
[----:B------:R-:W3:Y:S01]  /*0290*/  LDG.E R19, desc[UR4][R18.64] ;  /* 0x0000000412137981 */ /* 0x000ee2000c1e1900 */
[----:B----4-:R-:W-:Y:S01]  /*02a0*/  ISETP.NE.AND P0, PT, R24, -0x1, PT ;  /* 0xffffffff1800780c */ /* 0x010fe20003f05270 */
[----:B---3--:R-:W-:-:S04]  /*02b0*/  IMAD R21, R6, R22, R19 ;  /* 0x0000001606157224 */ /* 0x008fc800078e0213 */
[----:B--2---:R-:W-:-:S05]  /*02c0*/  IMAD.WIDE R20, R21, 0x4, R14 ;  /* 0x0000000415147825 */ /* 0x004fca00078e020e */
[----:B------:R0:W5:Y:S01]  /*02d0*/  LDG.E R13, desc[UR4][R20.64] ;  /* 0x00000004140d7981 */ /* 0x000162000c1e1900 */
[----:B------:R-:W-:Y:S04]  /*02e0*/  BSSY.RECONVERGENT B1, `(.L_x_2) ;  /* 0x000002b000017945 */ /* 0x000fe80003800200 */
[----:B------:R-:W-:Y:S05]  /*02f0*/  @P0 BRA `(.L_x_3) ;  /* 0x0000000000440947 */ /* 0x000fea0003800000 */
[----:B0-----:R-:W-:Y:S01]  /*0300*/  VIADD R20, R0, 0x1 ;  /* 0x0000000100147836 */ /* 0x001fe20000000000 */
[C---:B-----5:R-:W-:Y:S01]  /*0310*/  ISETP.GE.AND P0, PT, R13.reuse, 0x2, PT ;  /* 0x000000020d00780c */ /* 0x060fe20003f06270 */
[----:B------:R-:W-:Y:S01]  /*0320*/  IMAD.MOV.U32 R18, RZ, RZ, R6 ;  /* 0x000000ffff127224 */ /* 0x000fe200078e0006 */
[----:B------:R-:W-:Y:S02]  /*0330*/  LEA R6, R13, R16, 0x2 ;  /* 0x000000100d067211 */ /* 0x000fe400078e10ff */
[----:B------:R-:W-:-:S03]  /*0340*/  SHF.L.U32 R7, R20, 0x1, RZ ;  /* 0x0000000114077819 */ /* 0x000fc600000006ff */
[----:B------:R2:W-:Y:S02]  /*0350*/  STL [R6+-0x4], R19 ;  /* 0xfffffc1306007387 */ /* 0x0005e40000100800 */
[----:B------:R-:W-:-:S05]  /*0360*/  IMAD R7, R7, 0x4, R8 ;  /* 0x0000000407077824 */ /* 0x000fca00078e0208 */
[----:B------:R2:W-:Y:S01]  /*0370*/  STL.64 [R7], R18 ;  /* 0x0000001207007387 */ /* 0x0005e20000100a00 */
[----:B------:R-:W-:Y:S05]  /*0380*/  @!P0 BRA `(.L_x_4) ;  /* 0x0000000000808947 */ /* 0x000fea0003800000 */
[C---:B--2---:R-:W-:Y:S01]  /*0390*/  IADD3 R7, PT, PT, R11.reuse, 0x4, RZ ;  /* 0x000000040b077810 */ /* 0x044fe20007ffe0ff */
[--C-:B------:R-:W-:Y:S01]  /*03a0*/  IMAD R11, R11, 0x4, R8.reuse ;  /* 0x000000040b0b7824 */ /* 0x100fe200078e0208 */
[----:B------:R-:W-:Y:S02]  /*03b0*/  MOV R6, 0xffffffff ;  /* 0xffffffff00067802 */ /* 0x000fe40000000f00 */
[----:B------:R-:W-:Y:S01]  /*03c0*/  MOV R0, R20 ;  /* 0x0000001400007202 */ /* 0x000fe20000000f00 */
[----:B------:R-:W-:Y:S02]  /*03d0*/  IMAD R7, R7, 0x4, R8 ;  /* 0x0000000407077824 */ /* 0x000fe400078e0208 */
[----:B------:R3:W-:Y:S04]  /*03e0*/  STL [R11+0x10], R6 ;  /* 0x000010060b007387 */ /* 0x0007e80000100800 */
[----:B------:R3:W-:Y:S01]  /*03f0*/  STL [R7+0x4], R6 ;  /* 0x0000040607007387 */ /* 0x0007e20000100800 */
[----:B------:R-:W-:Y:S05]  /*0400*/  BRA `(.L_x_4) ;  /* 0x0000000000607947 */ /* 0x000fea0003800000 */
.L_x_3:
[----:B------:R-:W-:-:S13]  /*0410*/  ISETP.NE.AND P0, PT, R24, R6, PT ;  /* 0x000000061800720c */ /* 0x000fda0003f05270 */
[----:B------:R-:W-:Y:S05]  /*0420*/  @P0 BRA `(.L_x_5) ;  /* 0x0000000000480947 */ /* 0x000fea0003800000 */
[----:B0-----:R-:W-:-:S04]  /*0430*/  IMAD R21, R19, R22, R7 ;  /* 0x0000001613157224 */ /* 0x001fc800078e0207 */
[----:B------:R-:W-:-:S06]  /*0440*/  IMAD.WIDE R20, R21, 0x4, R14 ;  /* 0x0000000415147825 */ /* 0x000fcc00078e020e */
[----:B------:R-:W2:Y:S01]  /*0450*/  LDG.E R20, desc[UR4][R20.64] ;  /* 0x0000000414147981 */ /* 0x000ea2000c1e1900 */
[----:B------:R-:W-:Y:S02]  /*0460*/  VIADD R18, R0, 0x1 ;  /* 0x0000000100127836 */ /* 0x000fe40000000000 */
[----:B------:R-:W-:Y:S02]  /*0470*/  IMAD.MOV.U32 R6, RZ, RZ, R19 ;  /* 0x000000ffff067224 */ /* 0x000fe400078e0013 */
[----:B-----5:R-:W-:Y:S01]  /*0480*/  IMAD.WIDE R16, R13, 0x4, R16 ;  /* 0x000000040d107825 */ /* 0x020fe200078e0210 */
[----:B------:R-:W-:-:S05]  /*0490*/  SHF.L.U32 R23, R18, 0x1, RZ ;  /* 0x0000000112177819 */ /* 0x000fca00000006ff */
[----:B------:R-:W-:-:S05]  /*04a0*/  IMAD R23, R23, 0x4, R8 ;  /* 0x0000000417177824 */ /* 0x000fca00078e0208 */
[----:B------:R1:W-:Y:S01]  /*04b0*/  STL.64 [R23], R6 ;  /* 0x0000000617007387 */ /* 0x0003e20000100a00 */
[----:B--2---:R-:W-:-:S13]  /*04c0*/  ISETP.GE.AND P0, PT, R20, 0x2, PT ;  /* 0x000000021400780c */ /* 0x004fda0003f06270 */
[C---:B------:R-:W-:Y:S01]  /*04d0*/  @P0 IADD3 R19, PT, PT, R11.reuse, 0x4, RZ ;  /* 0x000000040b130810 */ /* 0x040fe20007ffe0ff */
[----:B------:R-:W-:Y:S01]  /*04e0*/  @P0 IMAD.MOV.U32 R24, RZ, RZ, -0x1 ;  /* 0xffffffffff180424 */ /* 0x000fe200078e00ff */
[-C--:B------:R-:W-:Y:S01]  /*04f0*/  @P0 LEA R11, R11, R8.reuse, 0x2 ;  /* 0x000000080b0b0211 */ /* 0x080fe200078e10ff */
[----:B------:R-:W-:Y:S01]  /*0500*/  @P0 IMAD.MOV.U32 R0, RZ, RZ, R18 ;  /* 0x000000ffff000224 */ /* 0x000fe200078e0012 */
[----:B------:R-:W-:-:S03]  /*0510*/  @P0 LEA R19, R19, R8, 0x2 ;  /* 0x0000000813130211 */ /* 0x000fc600078e10ff */
[----:B------:R1:W-:Y:S04]  /*0520*/  @P0 STL [R11+0x10], R24 ;  /* 0x000010180b000387 */ /* 0x0003e80000100800 */
[----:B------:R1:W-:Y:S01]  /*0530*/  @P0 STL [R19+0x4], R24 ;  /* 0x0000041813000387 */ /* 0x0003e20000100800 */
[----:B------:R-:W-:Y:S05]  /*0540*/  BRA `(.L_x_4) ;  /* 0x0000000000107947 */ /* 0x000fea0003800000 */
.L_x_5:
[----:B------:R-:W-:-:S13]  /*0550*/  ISETP.NE.AND P0, PT, R24, R19, PT ;  /* 0x000000131800720c */ /* 0x000fda0003f05270 */
[----:B-----5:R-:W-:Y:S01]  /*0560*/  @!P0 IADD3 R13, PT, PT, -R13, RZ, RZ ;  /* 0x000000ff0d0d8210 */ /* 0x020fe20007ffe1ff */
[----:B------:R-:W-:-:S04]  /*0570*/  @!P0 VIADD R0, R0, 0xffffffff ;  /* 0xffffffff00008836 */ /* 0x000fc80000000000 */
[----:B------:R-:W-:-:S07]  /*0580*/  @!P0 IMAD.WIDE R16, R13, 0x4, R16 ;  /* 0x000000040d108825 */ /* 0x000fce00078e0210 */
.L_x_4:
[----:B------:R-:W-:Y:S05]  /*0590*/  BSYNC.RECONVERGENT B1 ;  /* 0x0000000000017941 */ /* 0x000fea0003800200 */
.L_x_2:
[----:B------:R-:W-:-:S13]  /*05a0*/  ISETP.GT.AND P0, PT, R0, -0x1, PT ;  /* 0xffffffff0000780c */ /* 0x000fda0003f04270 */
[----:B------:R-:W-:Y:S05]  /*05b0*/  @P0 BRA `(.L_x_6) ;  /* 0xfffffffc001c0947 */ /* 0x000fea000383ffff */
.L_x_1:
[----:B------:R-:W-:Y:S05]  /*05c0*/  BSYNC.RECONVERGENT B0 ;  /* 0x0000000000007941 */ /* 0x000fea0003800200 */
.L_x_0:
[----:B------:R-:W-:-:S13]  /*05d0*/  ISETP.GE.AND P0, PT, R10, 0x1, PT ;  /* 0x000000010a00780c */ /* 0x000fda0003f06270 */
[----:B------:R-:W-:Y:S05]  /*05e0*/  @!P0 EXIT ;  /* 0x000000000000894d */ /* 0x000fea0003800000 */
[----:B-123--:R-:W1:Y:S02]  /*05f0*/  LDC R6, c[0x0][0x398] ;  /* 0x0000e600ff067b82 */ /* 0x00ee640000000800 */
[----:B-1----:R-:W-:-:S13]  /*0600*/  ISETP.GE.AND P0, PT, R6, 0x1, PT ;  /* 0x000000010600780c */ /* 0x002fda0003f06270 */
[----:B------:R-:W-:Y:S05]  /*0610*/  @!P0 EXIT ;  /* 0x000000000000894d */ /* 0x000fea0003800000 */
[C---:B------:R-:W-:Y:S01]  /*0620*/  LOP3.LUT R0, R6.reuse, 0x7ffffff0, RZ, 0xc0, !PT ;  /* 0x7ffffff006007812 */ /* 0x040fe200078ec0ff */
[----:B------:R-:W-:Y:S01]  /*0630*/  HFMA2 R7, -RZ, RZ, 0, 0 ;  /* 0x00000000ff077431 */ /* 0x000fe200000001ff */
[C---:B------:R-:W-:Y:S02]  /*0640*/  LOP3.LUT R16, R6.reuse, 0xf, RZ, 0xc0, !PT ;  /* 0x0000000f06107812 */ /* 0x040fe400078ec0ff */
[C---:B------:R-:W-:Y:S01]  /*0650*/  LOP3.LUT R17, R6.reuse, 0x7, RZ, 0xc0, !PT ;  /* 0x0000000706117812 */ /* 0x040fe200078ec0ff */
[----:B------:R-:W-:Y:S01]  /*0660*/  IMAD.MOV R8, RZ, RZ, -R0 ;  /* 0x000000ffff087224 */ /* 0x000fe200078e0a00 */
[----:B------:R-:W-:-:S07]  /*0670*/  LOP3.LUT R6, R6, 0x3, RZ, 0xc0, !PT ;  /* 0x0000000306067812 */ /* 0x000fce00078ec0ff */
.L_x_12:
[----:B------:R-:W-:Y:S01]  /*0680*/  IADD3 R2, PT, PT, R10, -0x1, RZ ;  /* 0xffffffff0a027810 */ /* 0x000fe20007ffe0ff */
[----:B--2---:R-:W-:Y:S01]  /*0690*/  IMAD.MOV.U32 R3, RZ, RZ, R4 ;  /* 0x000000ffff037224 */ /* 0x004fe200078e0004 */
[----:B------:R-:W-:Y:S01]  /*06a0*/  MOV R4, R5 ;  /* 0x0000000500047202 */ /* 0x000fe20000000f00 */
[----:B-1----:R-:W1:Y:S01]  /*06b0*/  LDCU UR6, c[0x0][0x398] ;  /* 0x00007300ff0677ac */ /* 0x002e620008000800 */
[----:B------:R-:W-:Y:S01]  /*06c0*/  ISETP.NE.AND P0, PT, R7, R2, PT ;  /* 0x000000020700720c */ /* 0x000fe20003f05270 */
[----:B------:R-:W2:-:S12]  /*06d0*/  LDCU.64 UR8, c[0x0][0x380] ;  /* 0x00007000ff0877ac */ /* 0x000e980008000a00 */
[----:B------:R-:W-:-:S05]  /*06e0*/  @P0 IMAD R2, R7, 0x4, R12 ;  /* 0x0000000407020824 */ /* 0x000fca00078e020c */
[----:B---3--:R-:W3:Y:S01]  /*06f0*/  @P0 LDL R4, [R2] ;  /* 0x0000000002040983 */ /* 0x008ee20000100800 */
[----:B-1----:R-:W-:Y:S01]  /*0700*/  UISETP.GE.U32.AND UP0, UPT, UR6, 0x10, UPT ;  /* 0x000000100600788c */ /* 0x002fe2000bf06070 */
[----:B------:R-:W-:Y:S01]  /*0710*/  MOV R18, RZ ;  /* 0x000000ff00127202 */ /* 0x000fe20000000f00 */
[----:B--2---:R-:W-:-:S04]  /*0720*/  IMAD R11, R9, UR9, R7 ;  /* 0x00000009090b7c24 */ /* 0x004fc8000f8e0207 */
[----:B------:R-:W-:Y:S02]  /*0730*/  IMAD R11, R11, UR6, RZ ;  /* 0x000000060b0b7c24 */ /* 0x000fe4000f8e02ff */
[----:B---3--:R-:W-:-:S04]  /*0740*/  IMAD R13, R3, UR8, R4 ;  /* 0x00000008030d7c24 */ /* 0x008fc8000f8e0204 */
[----:B------:R-:W-:Y:S01]  /*0750*/  IMAD R13, R13, UR6, RZ ;  /* 0x000000060d0d7c24 */ /* 0x000fe2000f8e02ff */
[----:B----4-:R-:W-:Y:S06]  /*0760*/  BRA.U !UP0, `(.L_x_7) ;  /* 0x0000000108b47547 */ /* 0x010fec000b800000 */
[----:B0-----:R-:W-:Y:S01]  /*0770*/  IMAD.MOV.U32 R21, RZ, RZ, R11 ;  /* 0x000000ffff157224 */ /* 0x001fe200078e000b */
[----:B------:R-:W-:Y:S01]  /*0780*/  MOV R19, R13 ;  /* 0x0000000d00137202 */ /* 0x000fe20000000f00 */
[----:B------:R-:W-:-:S07]  /*0790*/  IMAD.MOV.U32 R18, RZ, RZ, R8 ;  /* 0x000000ffff127224 */ /* 0x000fce00078e0008 */
.L_x_8:
[----:B------:R-:W0:Y:S08]  /*07a0*/  LDC.64 R2, c[0x0][0x3a0] ;  /* 0x0000e800ff027b82 */ /* 0x000e300000000a00 */
[----:B----4-:R-:W1:Y:S01]  /*07b0*/  LDC.64 R14, c[0x0][0x3a8] ;  /* 0x0000ea00ff0e7b82 */ /* 0x010e620000000a00 */
[----:B0-----:R-:W-:-:S05]  /*07c0*/  IMAD.WIDE R2, R19, 0x4, R2 ;  /* 0x0000000413027825 */ /* 0x001fca00078e0202 */
[----:B------:R-:W2:Y:S01]  /*07d0*/  LDG.E R23, desc[UR4][R2.64] ;  /* 0x0000000402177981 */ /* 0x000ea2000c1e1900 */
[----:B-1----:R-:W-:-:S05]  /*07e0*/  IMAD.WIDE R14, R21, 0x4, R14 ;  /* 0x00000004150e7825 */ /* 0x002fca00078e020e */
[----:B--2---:R0:W-:Y:S04]  /*07f0*/  STG.E desc[UR4][R14.64], R23 ;  /* 0x000000170e007986 */ /* 0x0041e8000c101904 */
[----:B------:R-:W2:Y:S04]  /*0800*/  LDG.E R25, desc[UR4][R2.64+0x4] ;  /* 0x0000040402197981 */ /* 0x000ea8000c1e1900 */
[----:B--2---:R1:W-:Y:S04]  /*0810*/  STG.E desc[UR4][R14.64+0x4], R25 ;  /* 0x000004190e007986 */ /* 0x0043e8000c101904 */
[----:B------:R-:W2:Y:S04]  /*0820*/  LDG.E R27, desc[UR4][R2.64+0x8] ;  /* 0x00000804021b7981 */ /* 0x000ea8000c1e1900 */
[----:B--2---:R2:W-:Y:S04]  /*0830*/  STG.E desc[UR4][R14.64+0x8], R27 ;  /* 0x0000081b0e007986 */ /* 0x0045e8000c101904 */
[----:B------:R-:W3:Y:S04]  /*0840*/  LDG.E R29, desc[UR4][R2.64+0xc] ;  /* 0x00000c04021d7981 */ /* 0x000ee8000c1e1900 */
[----:B---3--:R3:W-:Y:S04]  /*0850*/  STG.E desc[UR4][R14.64+0xc], R29 ;  /* 0x00000c1d0e007986 */ /* 0x0087e8000c101904 */
[----:B------:R-:W4:Y:S04]  /*0860*/  LDG.E R20, desc[UR4][R2.64+0x10] ;  /* 0x0000100402147981 */ /* 0x000f28000c1e1900 */
[----:B----4-:R4:W-:Y:S04]  /*0870*/  STG.E desc[UR4][R14.64+0x10], R20 ;  /* 0x000010140e007986 */ /* 0x0109e8000c101904 */
[----:B------:R-:W5:Y:S04]  /*0880*/  LDG.E R22, desc[UR4][R2.64+0x14] ;  /* 0x0000140402167981 */ /* 0x000f68000c1e1900 */
[----:B-----5:R5:W-:Y:S04]  /*0890*/  STG.E desc[UR4][R14.64+0x14], R22 ;  /* 0x000014160e007986 */ /* 0x020be8000c101904 */
[----:B0-----:R-:W2:Y:S04]  /*08a0*/  LDG.E R23, desc[UR4][R2.64+0x18] ;  /* 0x0000180402177981 */ /* 0x001ea8000c1e1900 */
[----:B--2---:R0:W-:Y:S04]  /*08b0*/  STG.E desc[UR4][R14.64+0x18], R23 ;  /* 0x000018170e007986 */ /* 0x0041e8000c101904 */
[----:B-1----:R-:W2:Y:S04]  /*08c0*/  LDG.E R25, desc[UR4][R2.64+0x1c] ;  /* 0x00001c0402197981 */ /* 0x002ea8000c1e1900 */
[----:B--2---:R1:W-:Y:S04]  /*08d0*/  STG.E desc[UR4][R14.64+0x1c], R25 ;  /* 0x00001c190e007986 */ /* 0x0043e8000c101904 */
[----:B------:R-:W2:Y:S04]  /*08e0*/  LDG.E R27, desc[UR4][R2.64+0x20] ;  /* 0x00002004021b7981 */ /* 0x000ea8000c1e1900 */
[----:B--2---:R2:W-:Y:S04]  /*08f0*/  STG.E desc[UR4][R14.64+0x20], R27 ;  /* 0x0000201b0e007986 */ /* 0x0045e8000c101904 */
[----:B---3--:R-:W3:Y:S04]  /*0900*/  LDG.E R29, desc[UR4][R2.64+0x24] ;  /* 0x00002404021d7981 */ /* 0x008ee8000c1e1900 */
[----:B---3--:R3:W-:Y:S04]  /*0910*/  STG.E desc[UR4][R14.64+0x24], R29 ;  /* 0x0000241d0e007986 */ /* 0x0087e8000c101904 */
[----:B----4-:R-:W4:Y:S04]  /*0920*/  LDG.E R20, desc[UR4][R2.64+0x28] ;  /* 0x0000280402147981 */ /* 0x010f28000c1e1900 */
[----:B----4-:R4:W-:Y:S04]  /*0930*/  STG.E desc[UR4][R14.64+0x28], R20 ;  /* 0x000028140e007986 */ /* 0x0109e8000c101904 */
[----:B-----5:R-:W5:Y:S04]  /*0940*/  LDG.E R22, desc[UR4][R2.64+0x2c] ;  /* 0x00002c0402167981 */ /* 0x020f68000c1e1900 */
[----:B-----5:R4:W-:Y:S04]  /*0950*/  STG.E desc[UR4][R14.64+0x2c], R22 ;  /* 0x00002c160e007986 */ /* 0x0209e8000c101904 */
[----:B0-----:R-:W5:Y:S04]  /*0960*/  LDG.E R23, desc[UR4][R2.64+0x30] ;  /* 0x0000300402177981 */ /* 0x001f68000c1e1900 */
[----:B-----5:R4:W-:Y:S04]  /*0970*/  STG.E desc[UR4][R14.64+0x30], R23 ;  /* 0x000030170e007986 */ /* 0x0209e8000c101904 */
[----:B-1----:R-:W5:Y:S04]  /*0980*/  LDG.E R25, desc[UR4][R2.64+0x34] ;  /* 0x0000340402197981 */ /* 0x002f68000c1e1900 */
[----:B-----5:R4:W-:Y:S04]  /*0990*/  STG.E desc[UR4][R14.64+0x34], R25 ;  /* 0x000034190e007986 */ /* 0x0209e8000c101904 */
[----:B--2---:R-:W2:Y:S04]  /*09a0*/  LDG.E R27, desc[UR4][R2.64+0x38] ;  /* 0x00003804021b7981 */ /* 0x004ea8000c1e1900 */
[----:B--2---:R4:W-:Y:S04]  /*09b0*/  STG.E desc[UR4][R14.64+0x38], R27 ;  /* 0x0000381b0e007986 */ /* 0x0049e8000c101904 */
[----:B---3--:R-:W2:Y:S01]  /*09c0*/  LDG.E R29, desc[UR4][R2.64+0x3c] ;  /* 0x00003c04021d7981 */ /* 0x008ea2000c1e1900 */
[----:B------:R-:W-:Y:S01]  /*09d0*/  IADD3 R18, PT, PT, R18, 0x10, RZ ;  /* 0x0000001012127810 */ /* 0x000fe20007ffe0ff */
[----:B------:R-:W-:Y:S01]  /*09e0*/  VIADD R19, R19, 0x10 ;  /* 0x0000001013137836 */ /* 0x000fe20000000000 */
[----:B------:R-:W-:-:S02]  /*09f0*/  IADD3 R21, PT, PT, R21, 0x10, RZ ;  /* 0x0000001015157810 */ /* 0x000fc40007ffe0ff */
[----:B------:R-:W-:Y:S01]  /*0a00*/  ISETP.NE.AND P0, PT, R18, RZ, PT ;  /* 0x000000ff1200720c */ /* 0x000fe20003f05270 */
[----:B--2---:R4:W-:-:S12]  /*0a10*/  STG.E desc[UR4][R14.64+0x3c], R29 ;  /* 0x00003c1d0e007986 */ /* 0x0049d8000c101904 */
[----:B------:R-:W-:Y:S05]  /*0a20*/  @P0 BRA `(.L_x_8) ;  /* 0xfffffffc005c0947 */ /* 0x000fea000383ffff */
[----:B------:R-:W-:-:S07]  /*0a30*/  IMAD.MOV.U32 R18, RZ, RZ, R0 ;  /* 0x000000ffff127224 */ /* 0x000fce00078e0000 */
.L_x_7:
[----:B------:R-:W-:-:S13]  /*0a40*/  ISETP.NE.AND P0, PT, R16, RZ, PT ;  /* 0x000000ff1000720c */ /* 0x000fda0003f05270 */
[----:B------:R-:W-:Y:S05]  /*0a50*/  @!P0 BRA `(.L_x_9) ;  /* 0x0000000400008947 */ /* 0x000fea0003800000 */
[----:B------:R-:W-:Y:S02]  /*0a60*/  IADD3 R2, PT, PT, R16, -0x1, RZ ;  /* 0xffffffff10027810 */ /* 0x000fe40007ffe0ff */
[----:B------:R-:W-:Y:S02]  /*0a70*/  ISETP.NE.AND P1, PT, R17, RZ, PT ;  /* 0x000000ff1100720c */ /* 0x000fe40003f25270 */
[----:B------:R-:W-:-:S13]  /*0a80*/  ISETP.GE.U32.AND P0, PT, R2, 0x7, PT ;  /* 0x000000070200780c */ /* 0x000fda0003f06070 */
[----:B------:R-:W-:Y:S05]  /*0a90*/  @!P0 BRA `(.L_x_10) ;  /* 0x00000000005c8947 */ /* 0x000fea0003800000 */
[----:B------:R-:W1:Y:S01]  /*0aa0*/  LDC.64 R2, c[0x0][0x3a0] ;  /* 0x0000e800ff027b82 */ /* 0x000e620000000a00 */
[----:B----4-:R-:W-:-:S04]  /*0ab0*/  IMAD.IADD R15, R13, 0x1, R18 ;  /* 0x000000010d0f7824 */ /* 0x010fc800078e0212 */
[----:B-1----:R-:W-:-:S03]  /*0ac0*/  IMAD.WIDE R2, R15, 0x4, R2 ;  /* 0x000000040f027825 */ /* 0x002fc600078e0202 */
[----:B------:R-:W1:Y:S02]  /*0ad0*/  LDC.64 R14, c[0x0][0x3a8] ;  /* 0x0000ea00ff0e7b82 */ /* 0x000e640000000a00 */
[----:B------:R-:W2:Y:S01]  /*0ae0*/  LDG.E R19, desc[UR4][R2.64] ;  /* 0x0000000402137981 */ /* 0x000ea2000c1e1900 */
[----:B0-----:R-:W-:-:S05]  /*0af0*/  IADD3 R21, PT, PT, R11, R18, RZ ;  /* 0x000000120b157210 */ /* 0x001fca0007ffe0ff */
        /* <DEDUP_REMOVED lines=8> */
[----:B------:R-:W3:Y:S04]  /*0b80*/  LDG.E R27, desc[UR4][R2.64+0x10] ;  /* 0x00001004021b7981 */ /* 0x000ee8000c1e1900 */
[----:B---3--:R2:W-:Y:S04]  /*0b90*/  STG.E desc[UR4][R14.64+0x10], R27 ;  /* 0x0000101b0e007986 */ /* 0x0085e8000c101904 */
[----:B------:R-:W3:Y:S04]  /*0ba0*/  LDG.E R29, desc[UR4][R2.64+0x14] ;  /* 0x00001404021d7981 */ /* 0x000ee8000c1e1900 */
[----:B---3--:R2:W-:Y:S04]  /*0bb0*/  STG.E desc[UR4][R14.64+0x14], R29 ;  /* 0x0000141d0e007986 */ /* 0x0085e8000c101904 */
[----:B0-----:R-:W3:Y:S04]  /*0bc0*/  LDG.E R19, desc[UR4][R2.64+0x18] ;  /* 0x0000180402137981 */ /* 0x001ee8000c1e1900 */
[----:B---3--:R2:W-:Y:S04]  /*0bd0*/  STG.E desc[UR4][R14.64+0x18], R19 ;  /* 0x000018130e007986 */ /* 0x0085e8000c101904 */
[----:B-1----:R-:W3:Y:S01]  /*0be0*/  LDG.E R21, desc[UR4][R2.64+0x1c] ;  /* 0x00001c0402157981 */ /* 0x002ee2000c1e1900 */
[----:B------:R-:W-:-:S03]  /*0bf0*/  VIADD R18, R18, 0x8 ;  /* 0x0000000812127836 */ /* 0x000fc60000000000 */
[----:B---3--:R2:W-:Y:S04]  /*0c00*/  STG.E desc[UR4][R14.64+0x1c], R21 ;  /* 0x00001c150e007986 */ /* 0x0085e8000c101904 */
.L_x_10:
[----:B------:R-:W-:Y:S05]  /*0c10*/  @!P1 BRA `(.L_x_9) ;  /* 0x0000000000909947 */ /* 0x000fea0003800000 */
[----:B------:R-:W-:Y:S02]  /*0c20*/  IADD3 R2, PT, PT, R17, -0x1, RZ ;  /* 0xffffffff11027810 */ /* 0x000fe40007ffe0ff */
[----:B------:R-:W-:Y:S02]  /*0c30*/  ISETP.NE.AND P1, PT, R6, RZ, PT ;  /* 0x000000ff0600720c */ /* 0x000fe40003f25270 */
[----:B------:R-:W-:-:S13]  /*0c40*/  ISETP.GE.U32.AND P0, PT, R2, 0x3, PT ;  /* 0x000000030200780c */ /* 0x000fda0003f06070 */
[----:B------:R-:W-:Y:S05]  /*0c50*/  @!P0 BRA `(.L_x_11) ;  /* 0x00000000003c8947 */ /* 0x000fea0003800000 */
[----:B------:R-:W1:Y:S01]  /*0c60*/  LDC.64 R2, c[0x0][0x3a0] ;  /* 0x0000e800ff027b82 */ /* 0x000e620000000a00 */
[----:B--2-4-:R-:W-:-:S04]  /*0c70*/  IMAD.IADD R15, R13, 0x1, R18 ;  /* 0x000000010d0f7824 */ /* 0x014fc800078e0212 */
        /* <DEDUP_REMOVED lines=10> */
[----:B------:R-:W2:Y:S01]  /*0d20*/  LDG.E R25, desc[UR4][R2.64+0xc] ;  /* 0x00000c0402197981 */ /* 0x000ea2000c1e1900 */
[----:B------:R-:W-:-:S03]  /*0d30*/  VIADD R18, R18, 0x4 ;  /* 0x0000000412127836 */ /* 0x000fc60000000000 */
[----:B--2---:R1:W-:Y:S04]  /*0d40*/  STG.E desc[UR4][R14.64+0xc], R25 ;  /* 0x00000c190e007986 */ /* 0x0043e8000c101904 */
.L_x_11:
[----:B------:R-:W-:Y:S05]  /*0d50*/  @!P1 BRA `(.L_x_9) ;  /* 0x0000000000409947 */ /* 0x000fea0003800000 */
[----:B------:R-:W3:Y:S01]  /*0d60*/  LDC.64 R2, c[0x0][0x3a0] ;  /* 0x0000e800ff027b82 */ /* 0x000ee20000000a00 */
[----:B------:R-:W-:-:S07]  /*0d70*/  IADD3 R13, PT, PT, R13, R18, RZ ;  /* 0x000000120d0d7210 */ /* 0x000fce0007ffe0ff */
[----:B-12-4-:R-:W1:Y:S01]  /*0d80*/  LDC.64 R14, c[0x0][0x3a8] ;  /* 0x0000ea00ff0e7b82 */ /* 0x016e620000000a00 */
[----:B---3--:R-:W-:-:S05]  /*0d90*/  IMAD.WIDE R2, R13, 0x4, R2 ;  /* 0x000000040d027825 */ /* 0x008fca00078e0202 */
[----:B------:R-:W2:Y:S01]  /*0da0*/  LDG.E R13, desc[UR4][R2.64] ;  /* 0x00000004020d7981 */ /* 0x000ea2000c1e1900 */
[----:B------:R-:W-:Y:S01]  /*0db0*/  IMAD.IADD R11, R11, 0x1, R18 ;  /* 0x000000010b0b7824 */ /* 0x000fe200078e0212 */
[----:B------:R-:W-:-:S03]  /*0dc0*/  ISETP.NE.AND P0, PT, R6, 0x1, PT ;  /* 0x000000010600780c */ /* 0x000fc60003f05270 */
[----:B-1----:R-:W-:-:S05]  /*0dd0*/  IMAD.WIDE R14, R11, 0x4, R14 ;  /* 0x000000040b0e7825 */ /* 0x002fca00078e020e */
[----:B--2---:R3:W-:Y:S05]  /*0de0*/  STG.E desc[UR4][R14.64], R13 ;  /* 0x0000000d0e007986 */ /* 0x0047ea000c101904 */
[----:B------:R-:W-:Y:S05]  /*0df0*/  @!P0 BRA `(.L_x_9) ;  /* 0x0000000000188947 */ /* 0x000fea0003800000 */
[----:B------:R-:W2:Y:S01]  /*0e00*/  LDG.E R11, desc[UR4][R2.64+0x4] ;  /* 0x00000404020b7981 */ /* 0x000ea2000c1e1900 */
[----:B------:R-:W-:-:S03]  /*0e10*/  ISETP.NE.AND P0, PT, R6, 0x2, PT ;  /* 0x000000020600780c */ /* 0x000fc60003f05270 */
[----:B--2---:R1:W-:Y:S10]  /*0e20*/  STG.E desc[UR4][R14.64+0x4], R11 ;  /* 0x0000040b0e007986 */ /* 0x0043f4000c101904 */
[----:B------:R-:W-:Y:S05]  /*0e30*/  @!P0 BRA `(.L_x_9) ;  /* 0x0000000000088947 */ /* 0x000fea0003800000 */
[----:B------:R-:W2:Y:S04]  /*0e40*/  LDG.E R3, desc[UR4][R2.64+0x8] ;  /* 0x0000080402037981 */ /* 0x000ea8000c1e1900 */
[----:B--2---:R2:W-:Y:S02]  /*0e50*/  STG.E desc[UR4][R14.64+0x8], R3 ;  /* 0x000008030e007986 */ /* 0x0045e4000c101904 */
.L_x_9:
[----:B------:R-:W-:-:S04]  /*0e60*/  IADD3 R7, PT, PT, R7, 0x1, RZ ;  /* 0x0000000107077810 */ /* 0x000fc80007ffe0ff */
[----:B------:R-:W-:-:S13]  /*0e70*/  ISETP.NE.AND P0, PT, R7, R10, PT ;  /* 0x0000000a0700720c */ /* 0x000fda0003f05270 */
[----:B------:R-:W-:Y:S05]  /*0e80*/  @P0 BRA `(.L_x_12) ;  /* 0xfffffff400fc0947 */ /* 0x000fea000383ffff */
[----:B------:R-:W-:Y:S05]  /*0e90*/  EXIT ;  /* 0x000000000000794d */ /* 0x000fea0003800000 */
.L_x_13:
[----:B------:R-:W-:-:S00]  /*0ea0*/  BRA `(.L_x_13) ;  /* 0xfffffffc00fc7947 */ /* 0x000fc0000383ffff */
[----:B------:R-:W-:-:S00]  /*0eb0*/  NOP ;  /* 0x0000000000007918 */ /* 0x000fc00000000000 */
        /* <DEDUP_REMOVED lines=12> */
.L_x_86:


//--------------------- .text._Z21gen_edge_input_kernelILi256EEviiPKiS1_iS1_Pi --------------------------
	.section	.text._Z21gen_edge_input_kernelILi256EEviiPKiS1_iS1_Pi,"ax",@progbits
	.align	128
        .global         _Z21gen_edge_input_kernelILi256EEviiPKiS1_iS1_Pi
        .type           _Z21gen_edge_input_kernelILi256EEviiPKiS1_iS1_Pi,@function
        .size           _Z21gen_edge_input_kernelILi256EEviiPKiS1_iS1_Pi,(.L_x_87 - _Z21gen_edge_input_kernelILi256EEviiPKiS1_iS1_Pi)
        .other          _Z21gen_edge_input_kernelILi256EEviiPKiS1_iS1_Pi,@"STO_CUDA_ENTRY STV_DEFAULT"
_Z21gen_edge_input_kernelILi256EEviiPKiS1_iS1_Pi:
.text._Z21gen_edge_input_kernelILi256EEviiPKiS1_iS1_Pi:
        /* <DEDUP_REMOVED lines=35> */
.L_x_20:
        /* <DEDUP_REMOVED lines=30> */
.L_x_17:
        /* <DEDUP_REMOVED lines=20> */
.L_x_19:
[----:B------:R-:W-:-:S13]  /*0550*/  ISETP.NE.AND P0, PT, R24, R19, PT ;  /* 0x000000131800720c */ /* 0x000fda0003f05270 */
[----:B-----5:R-:W-:Y:S01]  /*0560*/  @!P0 IADD3 R13, PT, PT, -R13, RZ, RZ ;  /* 0x000000ff0d0d8210 */ /* 0x020fe20007ffe1ff */
[----:B------:R-:W-:-:S04]  /*0570*/  @!P0 VIADD R0, R0, 0xffffffff ;  /* 0xffffffff00008836 */ /* 0x000fc80000000000 */
[----:B------:R-:W-:-:S07]  /*0580*/  @!P0 IMAD.WIDE R16, R13, 0x4, R16 ;  /* 0x000000040d108825 */ /* 0x000fce00078e0210 */
.L_x_18:
[----:B------:R-:W-:Y:S05]  /*0590*/  BSYNC.RECONVERGENT B1 ;  /* 0x0000000000017941 */ /* 0x000fea0003800200 */
.L_x_16:
[----:B------:R-:W-:-:S13]  /*05a0*/  ISETP.GT.AND P0, PT, R0, -0x1, PT ;  /* 0xffffffff0000780c */ /* 0x000fda0003f04270 */
[----:B------:R-:W-:Y:S05]  /*05b0*/  @P0 BRA `(.L_x_20) ;  /* 0xfffffffc001c0947 */ /* 0x000fea000383ffff */
.L_x_15:
[----:B------:R-:W-:Y:S05]  /*05c0*/  BSYNC.RECONVERGENT B0 ;  /* 0x0000000000007941 */ /* 0x000fea0003800200 */
.L_x_14:
        /* <DEDUP_REMOVED lines=11> */
.L_x_26:
        /* <DEDUP_REMOVED lines=18> */
.L_x_22:
        /* <DEDUP_REMOVED lines=42> */
.L_x_21:
        /* <DEDUP_REMOVED lines=29> */
.L_x_24:
        /* <DEDUP_REMOVED lines=20> */
.L_x_25:
        /* <DEDUP_REMOVED lines=17> */
.L_x_23:
[----:B------:R-:W-:-:S04]  /*0e60*/  IADD3 R7, PT, PT, R7, 0x1, RZ ;  /* 0x0000000107077810 */ /* 0x000fc80007ffe0ff */
[----:B------:R-:W-:-:S13]  /*0e70*/  ISETP.NE.AND P0, PT, R7, R10, PT ;  /* 0x0000000a0700720c */ /* 0x000fda0003f05270 */
[----:B------:R-:W-:Y:S05]  /*0e80*/  @P0 BRA `(.L_x_26) ;  /* 0xfffffff400fc0947 */ /* 0x000fea000383ffff */
[----:B------:R-:W-:Y:S05]  /*0e90*/  EXIT ;  /* 0x000000000000794d */ /* 0x000fea0003800000 */
.L_x_27:
        /* <DEDUP_REMOVED lines=14> */
.L_x_87:


//--------------------- .text._Z21gen_edge_input_kernelILi128EEviiPKiS1_iS1_Pi --------------------------
	.section	.text._Z21gen_edge_input_kernelILi128EEviiPKiS1_iS1_Pi,"ax",@progbits
	.align	128
        .global         _Z21gen_edge_input_kernelILi128EEviiPKiS1_iS1_Pi
        .type           _Z21gen_edge_input_kernelILi128EEviiPKiS1_iS1_Pi,@function
        .size           _Z21gen_edge_input_kernelILi128EEviiPKiS1_iS1_Pi,(.L_x_88 - _Z21gen_edge_input_kernelILi128EEviiPKiS1_iS1_Pi)
        .other          _Z21gen_edge_input_kernelILi128EEviiPKiS1_iS1_Pi,@"STO_CUDA_ENTRY STV_DEFAULT"
_Z21gen_edge_input_kernelILi128EEviiPKiS1_iS1_Pi:
.text._Z21gen_edge_input_kernelILi128EEviiPKiS1_iS1_Pi:
        /* <DEDUP_REMOVED lines=35> */
.L_x_34:
        /* <DEDUP_REMOVED lines=30> */
.L_x_31:
        /* <DEDUP_REMOVED lines=20> */
.L_x_33:
[----:B------:R-:W-:-:S13]  /*0550*/  ISETP.NE.AND P0, PT, R24, R19, PT ;  /* 0x000000131800720c */ /* 0x000fda0003f05270 */
[----:B-----5:R-:W-:Y:S01]  /*0560*/  @!P0 IADD3 R13, PT, PT, -R13, RZ, RZ ;  /* 0x000000ff0d0d8210 */ /* 0x020fe20007ffe1ff */
[----:B------:R-:W-:-:S04]  /*0570*/  @!P0 VIADD R0, R0, 0xffffffff ;  /* 0xffffffff00008836 */ /* 0x000fc80000000000 */
[----:B------:R-:W-:-:S07]  /*0580*/  @!P0 IMAD.WIDE R16, R13, 0x4, R16 ;  /* 0x000000040d108825 */ /* 0x000fce00078e0210 */
.L_x_32:
[----:B------:R-:W-:Y:S05]  /*0590*/  BSYNC.RECONVERGENT B1 ;  /* 0x0000000000017941 */ /* 0x000fea0003800200 */
.L_x_30:
[----:B------:R-:W-:-:S13]  /*05a0*/  ISETP.GT.AND P0, PT, R0, -0x1, PT ;  /* 0xffffffff0000780c */ /* 0x000fda0003f04270 */
[----:B------:R-:W-:Y:S05]  /*05b0*/  @P0 BRA `(.L_x_34) ;  /* 0xfffffffc001c0947 */ /* 0x000fea000383ffff */
.L_x_29:
[----:B------:R-:W-:Y:S05]  /*05c0*/  BSYNC.RECONVERGENT B0 ;  /* 0x0000000000007941 */ /* 0x000fea0003800200 */
.L_x_28:
        /* <DEDUP_REMOVED lines=11> */
.L_x_40:
        /* <DEDUP_REMOVED lines=18> */
.L_x_36:
        /* <DEDUP_REMOVED lines=42> */
.L_x_35:
        /* <DEDUP_REMOVED lines=29> */
.L_x_38:
        /* <DEDUP_REMOVED lines=20> */
.L_x_39:
        /* <DEDUP_REMOVED lines=17> */
.L_x_37:
[----:B------:R-:W-:-:S04]  /*0e60*/  IADD3 R7, PT, PT, R7, 0x1, RZ ;  /* 0x0000000107077810 */ /* 0x000fc80007ffe0ff */
[----:B------:R-:W-:-:S13]  /*0e70*/  ISETP.NE.AND P0, PT, R7, R10, PT ;  /* 0x0000000a0700720c */ /* 0x000fda0003f05270 */
[----:B------:R-:W-:Y:S05]  /*0e80*/  @P0 BRA `(.L_x_40) ;  /* 0xfffffff400fc0947 */ /* 0x000fea000383ffff */
[----:B------:R-:W-:Y:S05]  /*0e90*/  EXIT ;  /* 0x000000000000794d */ /* 0x000fea0003800000 */
.L_x_41:
        /* <DEDUP_REMOVED lines=14> */
.L_x_88:


//--------------------- .text._Z21gen_edge_input_kernelILi64EEviiPKiS1_iS1_Pi --------------------------
	.section	.text._Z21gen_edge_input_kernelILi64EEviiPKiS1_iS1_Pi,"ax",@progbits
	.align	128
        .global         _Z21gen_edge_input_kernelILi64EEviiPKiS1_iS1_Pi
        .type           _Z21gen_edge_input_kernelILi64EEviiPKiS1_iS1_Pi,@function
        .size           _Z21gen_edge_input_kernelILi64EEviiPKiS1_iS1_Pi,(.L_x_89 - _Z21gen_edge_input_kernelILi64EEviiPKiS1_iS1_Pi)
        .other          _Z21gen_edge_input_kernelILi64EEviiPKiS1_iS1_Pi,@"STO_CUDA_ENTRY STV_DEFAULT"
_Z21gen_edge_input_kernelILi64EEviiPKiS1_iS1_Pi:
.text._Z21gen_edge_input_kernelILi64EEviiPKiS1_iS1_Pi:
        /* <DEDUP_REMOVED lines=35> */
.L_x_48:
        /* <DEDUP_REMOVED lines=30> */
.L_x_45:
        /* <DEDUP_REMOVED lines=20> */
.L_x_47:
[----:B------:R-:W-:-:S13]  /*0550*/  ISETP.NE.AND P0, PT, R24, R19, PT ;  /* 0x000000131800720c */ /* 0x000fda0003f05270 */
[----:B-----5:R-:W-:Y:S01]  /*0560*/  @!P0 IADD3 R13, PT, PT, -R13, RZ, RZ ;  /* 0x000000ff0d0d8210 */ /* 0x020fe20007ffe1ff */
[----:B------:R-:W-:-:S04]  /*0570*/  @!P0 VIADD R0, R0, 0xffffffff ;  /* 0xffffffff00008836 */ /* 0x000fc80000000000 */
[----:B------:R-:W-:-:S07]  /*0580*/  @!P0 IMAD.WIDE R16, R13, 0x4, R16 ;  /* 0x000000040d108825 */ /* 0x000fce00078e0210 */
.L_x_46:
[----:B------:R-:W-:Y:S05]  /*0590*/  BSYNC.RECONVERGENT B1 ;  /* 0x0000000000017941 */ /* 0x000fea0003800200 */
.L_x_44:
[----:B------:R-:W-:-:S13]  /*05a0*/  ISETP.GT.AND P0, PT, R0, -0x1, PT ;  /* 0xffffffff0000780c */ /* 0x000fda0003f04270 */
[----:B------:R-:W-:Y:S05]  /*05b0*/  @P0 BRA `(.L_x_48) ;  /* 0xfffffffc001c0947 */ /* 0x000fea000383ffff */
.L_x_43:
[----:B------:R-:W-:Y:S05]  /*05c0*/  BSYNC.RECONVERGENT B0 ;  /* 0x0000000000007941 */ /* 0x000fea0003800200 */
.L_x_42:
        /* <DEDUP_REMOVED lines=11> */
.L_x_54:
        /* <DEDUP_REMOVED lines=18> */
.L_x_50:
        /* <DEDUP_REMOVED lines=42> */
.L_x_49:
        /* <DEDUP_REMOVED lines=29> */
.L_x_52:
        /* <DEDUP_REMOVED lines=20> */
.L_x_53:
        /* <DEDUP_REMOVED lines=17> */
.L_x_51:
[----:B------:R-:W-:-:S04]  /*0e60*/  IADD3 R7, PT, PT, R7, 0x1, RZ ;  /* 0x0000000107077810 */ /* 0x000fc80007ffe0ff */
[----:B------:R-:W-:-:S13]  /*0e70*/  ISETP.NE.AND P0, PT, R7, R10, PT ;  /* 0x0000000a0700720c */ /* 0x000fda0003f05270 */
[----:B------:R-:W-:Y:S05]  /*0e80*/  @P0 BRA `(.L_x_54) ;  /* 0xfffffff400fc0947 */ /* 0x000fea000383ffff */
[----:B------:R-:W-:Y:S05]  /*0e90*/  EXIT ;  /* 0x000000000000794d */ /* 0x000fea0003800000 */
.L_x_55:
        /* <DEDUP_REMOVED lines=14> */
.L_x_89:


//--------------------- .text._Z21gen_edge_input_kernelILi32EEviiPKiS1_iS1_Pi --------------------------
	.section	.text._Z21gen_edge_input_kernelILi32EEviiPKiS1_iS1_Pi,"ax",@progbits
	.align	128
        .global         _Z21gen_edge_input_kernelILi32EEviiPKiS1_iS1_Pi
        .type           _Z21gen_edge_input_kernelILi32EEviiPKiS1_iS1_Pi,@function
        .size           _Z21gen_edge_input_kernelILi32EEviiPKiS1_iS1_Pi,(.L_x_90 - _Z21gen_edge_input_kernelILi32EEviiPKiS1_iS1_Pi)
        .other          _Z21gen_edge_input_kernelILi32EEviiPKiS1_iS1_Pi,@"STO_CUDA_ENTRY STV_DEFAULT"
_Z21gen_edge_input_kernelILi32EEviiPKiS1_iS1_Pi:
.text._Z21gen_edge_input_kernelILi32EEviiPKiS1_iS1_Pi:
        /* <DEDUP_REMOVED lines=35> */
.L_x_62:
        /* <DEDUP_REMOVED lines=30> */
.L_x_59:
        /* <DEDUP_REMOVED lines=20> */
.L_x_61:
[----:B------:R-:W-:-:S13]  /*0550*/  ISETP.NE.AND P0, PT, R24, R19, PT ;  /* 0x000000131800720c */ /* 0x000fda0003f05270 */
[----:B-----5:R-:W-:Y:S01]  /*0560*/  @!P0 IADD3 R13, PT, PT, -R13, RZ, RZ ;  /* 0x000000ff0d0d8210 */ /* 0x020fe20007ffe1ff */
[----:B------:R-:W-:-:S04]  /*0570*/  @!P0 VIADD R0, R0, 0xffffffff ;  /* 0xffffffff00008836 */ /* 0x000fc80000000000 */
[----:B------:R-:W-:-:S07]  /*0580*/  @!P0 IMAD.WIDE R16, R13, 0x4, R16 ;  /* 0x000000040d108825 */ /* 0x000fce00078e0210 */
.L_x_60:
[----:B------:R-:W-:Y:S05]  /*0590*/  BSYNC.RECONVERGENT B1 ;  /* 0x0000000000017941 */ /* 0x000fea0003800200 */
.L_x_58:
[----:B------:R-:W-:-:S13]  /*05a0*/  ISETP.GT.AND P0, PT, R0, -0x1, PT ;  /* 0xffffffff0000780c */ /* 0x000fda0003f04270 */
[----:B------:R-:W-:Y:S05]  /*05b0*/  @P0 BRA `(.L_x_62) ;  /* 0xfffffffc001c0947 */ /* 0x000fea000383ffff */
.L_x_57:
[----:B------:R-:W-:Y:S05]  /*05c0*/  BSYNC.RECONVERGENT B0 ;  /* 0x0000000000007941 */ /* 0x000fea0003800200 */
.L_x_56:
        /* <DEDUP_REMOVED lines=11> */
.L_x_68:
        /* <DEDUP_REMOVED lines=18> */
.L_x_64:
        /* <DEDUP_REMOVED lines=42> */
.L_x_63:
        /* <DEDUP_REMOVED lines=29> */
.L_x_66:
        /* <DEDUP_REMOVED lines=20> */
.L_x_67:
        /* <DEDUP_REMOVED lines=17> */
.L_x_65:
[----:B------:R-:W-:-:S04]  /*0e60*/  IADD3 R7, PT, PT, R7, 0x1, RZ ;  /* 0x0000000107077810 */ /* 0x000fc80007ffe0ff */
[----:B------:R-:W-:-:S13]  /*0e70*/  ISETP.NE.AND P0, PT, R7, R10, PT ;  /* 0x0000000a0700720c */ /* 0x000fda0003f05270 */
[----:B------:R-:W-:Y:S05]  /*0e80*/  @P0 BRA `(.L_x_68) ;  /* 0xfffffff400fc0947 */ /* 0x000fea000383ffff */
[----:B------:R-:W-:Y:S05]  /*0e90*/  EXIT ;  /* 0x000000000000794d */ /* 0x000fea0003800000 */
.L_x_69:
        /* <DEDUP_REMOVED lines=14> */
.L_x_90:


//--------------------- .text._Z21gen_edge_input_kernelILi16EEviiPKiS1_iS1_Pi --------------------------
	.section	.text._Z21gen_edge_input_kernelILi16EEviiPKiS1_iS1_Pi,"ax",@progbits
	.align	128
        .global         _Z21gen_edge_input_kernelILi16EEviiPKiS1_iS1_Pi
        .type           _Z21gen_edge_input_kernelILi16EEviiPKiS1_iS1_Pi,@function
        .size           _Z21gen_edge_input_kernelILi16EEviiPKiS1_iS1_Pi,(.L_x_91 - _Z21gen_edge_input_kernelILi16EEviiPKiS1_iS1_Pi)
        .other          _Z21gen_edge_input_kernelILi16EEviiPKiS1_iS1_Pi,@"STO_CUDA_ENTRY STV_DEFAULT"
_Z21gen_edge_input_kernelILi16EEviiPKiS1_iS1_Pi:
.text._Z21gen_edge_input_kernelILi16EEviiPKiS1_iS1_Pi:
        /* <DEDUP_REMOVED lines=35> */
.L_x_76:
        /* <DEDUP_REMOVED lines=30> */
.L_x_73:
        /* <DEDUP_REMOVED lines=20> */
.L_x_75:
[----:B------:R-:W-:-:S13]  /*0550*/  ISETP.NE.AND P0, PT, R24, R19, PT ;  /* 0x000000131800720c */ /* 0x000fda0003f05270 */
[----:B-----5:R-:W-:Y:S01]  /*0560*/  @!P0 IADD3 R13, PT, PT, -R13, RZ, RZ ;  /* 0x000000ff0d0d8210 */ /* 0x020fe20007ffe1ff */
[----:B------:R-:W-:-:S04]  /*0570*/  @!P0 VIADD R0, R0, 0xffffffff ;  /* 0xffffffff00008836 */ /* 0x000fc80000000000 */
[----:B------:R-:W-:-:S07]  /*0580*/  @!P0 IMAD.WIDE R16, R13, 0x4, R16 ;  /* 0x000000040d108825 */ /* 0x000fce00078e0210 */
.L_x_74:
[----:B------:R-:W-:Y:S05]  /*0590*/  BSYNC.RECONVERGENT B1 ;  /* 0x0000000000017941 */ /* 0x000fea0003800200 */
.L_x_72:
[----:B------:R-:W-:-:S13]  /*05a0*/  ISETP.GT.AND P0, PT, R0, -0x1, PT ;  /* 0xffffffff0000780c */ /* 0x000fda0003f04270 */
[----:B------:R-:W-:Y:S05]  /*05b0*/  @P0 BRA `(.L_x_76) ;  /* 0xfffffffc001c0947 */ /* 0x000fea000383ffff */
.L_x_71:
[----:B------:R-:W-:Y:S05]  /*05c0*/  BSYNC.RECONVERGENT B0 ;  /* 0x0000000000007941 */ /* 0x000fea0003800200 */
.L_x_70:
        /* <DEDUP_REMOVED lines=11> */
.L_x_82:
        /* <DEDUP_REMOVED lines=18> */
.L_x_78:
        /* <DEDUP_REMOVED lines=42> */
.L_x_77:
        /* <DEDUP_REMOVED lines=29> */
.L_x_80:
        /* <DEDUP_REMOVED lines=20> */
.L_x_81:
        /* <DEDUP_REMOVED lines=17> */
.L_x_79:
[----:B------:R-:W-:-:S04]  /*0e60*/  IADD3 R7, PT, PT, R7, 0x1, RZ ;  /* 0x0000000107077810 */ /* 0x000fc80007ffe0ff */
[----:B------:R-:W-:-:S13]  /*0e70*/  ISETP.NE.AND P0, PT, R7, R10, PT ;  /* 0x0000000a0700720c */ /* 0x000fda0003f05270 */
[----:B------:R-:W-:Y:S05]  /*0e80*/  @P0 BRA `(.L_x_82) ;  /* 0xfffffff400fc0947 */ /* 0x000fea000383ffff */
[----:B------:R-:W-:Y:S05]  /*0e90*/  EXIT ;  /* 0x000000000000794d */ /* 0x000fea0003800000 */
.L_x_83:
        /* <DEDUP_REMOVED lines=14> */
.L_x_91:


//--------------------- .text._Z23floyd_warshall_set_initILi201EEviPKiPi --------------------------
	.section	.text._Z23floyd_warshall_set_initILi201EEviPKiPi,"ax",@progbits
	.align	128
        .global         _Z23floyd_warshall_set_initILi201EEviPKiPi
        .type           _Z23floyd_warshall_set_initILi201EEviPKiPi,@function
        .size           _Z23floyd_warshall_set_initILi201EEviPKiPi,(.L_x_92 - _Z23floyd_warshall_set_initILi201EEviPKiPi)
        .other          _Z23floyd_warshall_set_initILi201EEviPKiPi,@"STO_CUDA_ENTRY STV_DEFAULT"
_Z23floyd_warshall_set_initILi201EEviPKiPi:
.text._Z23floyd_warshall_set_initILi201EEviPKiPi:
[----:B------:R-:W-:Y:S01]  /*0000*/  LDC R1, c[0x0][0x37c] ;  /* 0x0000df00ff017b82 */ /* 0x000fe20000000800 */
[----:B------:R-:W0:Y:S07]  /*0010*/  S2R R0, SR_TID.X ;  /* 0x0000000000007919 */ /* 0x000e2e0000002100 */
[----:B------:R-:W0:Y:S01]  /*0020*/  LDC R3, c[0x0][0x360] ;  /* 0x0000d800ff037b82 */ /* 0x000e220000000800 */
[----:B------:R-:W1:Y:S01]  /*0030*/  LDCU UR6, c[0x0][0x380] ;  /* 0x00007000ff0677ac */ /* 0x000e620008000800 */
[----:B------:R-:W2:Y:S06]  /*0040*/  S2R R5, SR_TID.Y ;  /* 0x0000000000057919 */ /* 0x000eac0000002200 */
[----:B------:R-:W0:Y:S08]  /*0050*/  S2UR UR4, SR_CTAID.X ;  /* 0x00000000000479c3 */ /* 0x000e300000002500 */
[----:B------:R-:W2:Y:S08]  /*0060*/  S2UR UR5, SR_CTAID.Y ;  /* 0x00000000000579c3 */ /* 0x000eb00000002600 */
[----:B------:R-:W2:Y:S01]  /*0070*/  LDC R2, c[0x0][0x364] ;  /* 0x0000d900ff027b82 */ /* 0x000ea20000000800 */
[----:B0-----:R-:W-:-:S02]  /*0080*/  IMAD R0, R3, UR4, R0 ;  /* 0x0000000403007c24 */ /* 0x001fc4000f8e0200 */
[----:B--2---:R-:W-:-:S05]  /*0090*/  IMAD R5, R2, UR5, R5 ;  /* 0x0000000502057c24 */ /* 0x004fca000f8e0205 */
[----:B------:R-:W-:-:S04]  /*00a0*/  VIMNMX R2, PT, PT, R0, R5, !PT ;  /* 0x0000000500027248 */ /* 0x000fc80007fe0100 */
[----:B-1----:R-:W-:-:S13]  /*00b0*/  ISETP.GE.AND P0, PT, R2, UR6, PT ;  /* 0x0000000602007c0c */ /* 0x002fda000bf06270 */
[----:B------:R-:W-:Y:S05]  /*00c0*/  @P0 EXIT ;  /* 0x000000000000094d */ /* 0x000fea0003800000 */
[C---:B------:R-:W-:Y:S01]  /*00d0*/  ISETP.NE.AND P0, PT, R0.reuse, R5, PT ;  /* 0x000000050000720c */ /* 0x040fe20003f05270 */
[----:B------:R-:W0:Y:S01]  /*00e0*/  LDCU.64 UR4, c[0x0][0x358] ;  /* 0x00006b00ff0477ac */ /* 0x000e220008000a00 */
[----:B------:R-:W-:-:S11]  /*00f0*/  IMAD R7, R0, UR6, R5 ;  /* 0x0000000600077c24 */ /* 0x000fd6000f8e0205 */
[----:B------:R-:W1:Y:S02]  /*0100*/  @!P0 LDC.64 R2, c[0x0][0x390] ;  /* 0x0000e400ff028b82 */ /* 0x000e640000000a00 */
[----:B-1----:R-:W-:-:S05]  /*0110*/  @!P0 IMAD.WIDE R2, R7, 0x4, R2 ;  /* 0x0000000407028825 */ /* 0x002fca00078e0202 */
[----:B0-----:R0:W-:Y:S01]  /*0120*/  @!P0 STG.E desc[UR4][R2.64], RZ ;  /* 0x000000ff02008986 */ /* 0x0011e2000c101904 */
[----:B------:R-:W-:Y:S05]  /*0130*/  @!P0 EXIT ;  /* 0x000000000000894d */ /* 0x000fea0003800000 */
[----:B0-----:R-:W0:Y:S02]  /*0140*/  LDC.64 R2, c[0x0][0x388] ;  /* 0x0000e200ff027b82 */ /* 0x001e240000000a00 */
[----:B0-----:R-:W-:-:S06]  /*0150*/  IMAD.WIDE R2, R7, 0x4, R2 ;  /* 0x0000000407027825 */ /* 0x001fcc00078e0202 */
[----:B------:R-:W2:Y:S02]  /*0160*/  LDG.E R2, desc[UR4][R2.64] ;  /* 0x0000000402027981 */ /* 0x000ea4000c1e1900 */
[----:B--2---:R-:W-:-:S13]  /*0170*/  ISETP.NE.AND P0, PT, R2, RZ, PT ;  /* 0x000000ff0200720c */ /* 0x004fda0003f05270 */
[----:B------:R-:W0:Y:S01]  /*0180*/  @P0 LDC.64 R4, c[0x0][0x390] ;  /* 0x0000e400ff040b82 */ /* 0x000e220000000a00 */
[----:B------:R-:W-:Y:S01]  /*0190*/  @P0 MOV R9, 0x1 ;  /* 0x0000000100090802 */ /* 0x000fe20000000f00 */
[----:B0-----:R-:W-:-:S05]  /*01a0*/  @P0 IMAD.WIDE R4, R7, 0x4, R4 ;  /* 0x0000000407040825 */ /* 0x001fca00078e0204 */
[----:B------:R0:W-:Y:S01]  /*01b0*/  @P0 STG.E desc[UR4][R4.64], R9 ;  /* 0x0000000904000986 */ /* 0x0001e2000c101904 */
[----:B------:R-:W-:Y:S05]  /*01c0*/  @P0 EXIT ;  /* 0x000000000000094d */ /* 0x000fea0003800000 */
[----:B------:R-:W1:Y:S01]  /*01d0*/  LDC.64 R2, c[0x0][0x390] ;  /* 0x0000e400ff027b82 */ /* 0x000e620000000a00 */
[----:B0-----:R-:W-:Y:S02]  /*01e0*/  HFMA2 R5, -RZ, RZ, 0, 1.1980533599853515625e-05 ;  /* 0x000000c9ff057431 */ /* 0x001fe400000001ff */
[----:B-1----:R-:W-:-:S05]  /*01f0*/  IMAD.WIDE R2, R7, 0x4, R2 ;  /* 0x0000000407027825 */ /* 0x002fca00078e0202 */
[----:B------:R-:W-:Y:S01]  /*0200*/  STG.E desc[UR4][R2.64], R5 ;  /* 0x0000000502007986 */ /* 0x000fe2000c101904 */
[----:B------:R-:W-:Y:S05]  /*0210*/  EXIT ;  /* 0x000000000000794d */ /* 0x000fea0003800000 */
.L_x_84:
        /* <DEDUP_REMOVED lines=14> */
.L_x_92:


//--------------------- .text._Z30floyd_warshall_one_iter_kerneliiPiS_ --------------------------
	.section	.text._Z30floyd_warshall_one_iter_kerneliiPiS_,"ax",@progbits
	.align	128
        .global         _Z30floyd_warshall_one_iter_kerneliiPiS_
        .type           _Z30floyd_warshall_one_iter_kerneliiPiS_,@function
        .size           _Z30floyd_warshall_one_iter_kerneliiPiS_,(.L_x_93 - _Z30floyd_warshall_one_iter_kerneliiPiS_)
        .other          _Z30floyd_warshall_one_iter_kerneliiPiS_,@"STO_CUDA_ENTRY STV_DEFAULT"
_Z30floyd_warshall_one_iter_kerneliiPiS_:
.text._Z30floyd_warshall_one_iter_kerneliiPiS_:
[----:B------:R-:W-:Y:S01]  /*0000*/  LDC R1, c[0x0][0x37c] ;  /* 0x0000df00ff017b82 */ /* 0x000fe20000000800 */
[----:B------:R-:W0:Y:S07]  /*0010*/  S2R R5, SR_TID.Y ;  /* 0x0000000000057919 */ /* 0x000e2e0000002200 */
[----:B------:R-:W1:Y:S01]  /*0020*/  LDC R7, c[0x0][0x360] ;  /* 0x0000d800ff077b82 */ /* 0x000e620000000800 */
[----:B------:R-:W1:Y:S07]  /*0030*/  S2R R0, SR_TID.X ;  /* 0x0000000000007919 */ /* 0x000e6e0000002100 */
[----:B------:R-:W0:Y:S08]  /*0040*/  S2UR UR5, SR_CTAID.Y ;  /* 0x00000000000579c3 */ /* 0x000e300000002600 */
[----:B------:R-:W0:Y:S08]  /*0050*/  LDC R4, c[0x0][0x364] ;  /* 0x0000d900ff047b82 */ /* 0x000e300000000800 */
[----:B------:R-:W1:Y:S08]  /*0060*/  S2UR UR4, SR_CTAID.X ;  /* 0x00000000000479c3 */ /* 0x000e700000002500 */
[----:B------:R-:W2:Y:S01]  /*0070*/  LDC.64 R2, c[0x0][0x380] ;  /* 0x0000e000ff027b82 */ /* 0x000ea20000000a00 */
[----:B0-----:R-:W-:-:S02]  /*0080*/  IMAD R5, R4, UR5, R5 ;  /* 0x0000000504057c24 */ /* 0x001fc4000f8e0205 */
[----:B-1----:R-:W-:-:S05]  /*0090*/  IMAD R0, R7, UR4, R0 ;  /* 0x0000000407007c24 */ /* 0x002fca000f8e0200 */
[----:B------:R-:W-:Y:S02]  /*00a0*/  VIMNMX R7, PT, PT, R0, R5, !PT ;  /* 0x0000000500077248 */ /* 0x000fe40007fe0100 */
[----:B--2---:R-:W-:-:S04]  /*00b0*/  ISETP.NE.AND P0, PT, R5, R3, PT ;  /* 0x000000030500720c */ /* 0x004fc80003f05270 */
[----:B------:R-:W-:-:S04]  /*00c0*/  ISETP.EQ.OR P0, PT, R0, R3, !P0 ;  /* 0x000000030000720c */ /* 0x000fc80004702670 */
[----:B------:R-:W-:-:S04]  /*00d0*/  ISETP.GE.OR P0, PT, R7, R2, P0 ;  /* 0x000000020700720c */ /* 0x000fc80000706670 */
[----:B------:R-:W-:-:S13]  /*00e0*/  ISETP.EQ.OR P0, PT, R0, R5, P0 ;  /* 0x000000050000720c */ /* 0x000fda0000702670 */
[----:B------:R-:W-:Y:S05]  /*00f0*/  @P0 EXIT ;  /* 0x000000000000094d */ /* 0x000fea0003800000 */
[----:B------:R-:W0:Y:S01]  /*0100*/  LDC.64 R8, c[0x0][0x388] ;  /* 0x0000e200ff087b82 */ /* 0x000e220000000a00 */
[----:B------:R-:W1:Y:S01]  /*0110*/  LDCU.64 UR4, c[0x0][0x358] ;  /* 0x00006b00ff0477ac */ /* 0x000e620008000a00 */
[-C--:B------:R-:W-:Y:S02]  /*0120*/  IMAD R7, R0, R2.reuse, R3 ;  /* 0x0000000200077224 */ /* 0x080fe400078e0203 */
[--C-:B------:R-:W-:Y:S02]  /*0130*/  IMAD R13, R2, R3, R5.reuse ;  /* 0x00000003020d7224 */ /* 0x100fe400078e0205 */
[----:B------:R-:W-:Y:S02]  /*0140*/  IMAD R11, R0, R2, R5 ;  /* 0x00000002000b7224 */ /* 0x000fe400078e0205 */
[----:B0-----:R-:W-:-:S04]  /*0150*/  IMAD.WIDE R4, R7, 0x4, R8 ;  /* 0x0000000407047825 */ /* 0x001fc800078e0208 */
[--C-:B------:R-:W-:Y:S02]  /*0160*/  IMAD.WIDE R6, R13, 0x4, R8.reuse ;  /* 0x000000040d067825 */ /* 0x100fe400078e0208 */
[----:B-1----:R-:W2:Y:S02]  /*0170*/  LDG.E R4, desc[UR4][R4.64] ;  /* 0x0000000404047981 */ /* 0x002ea4000c1e1900 */
[----:B------:R-:W-:Y:S02]  /*0180*/  IMAD.WIDE R8, R11, 0x4, R8 ;  /* 0x000000040b087825 */ /* 0x000fe400078e0208 */
[----:B------:R-:W2:Y:S04]  /*0190*/  LDG.E R7, desc[UR4][R6.64] ;  /* 0x0000000406077981 */ /* 0x000ea8000c1e1900 */
[----:B------:R-:W3:Y:S01]  /*01a0*/  LDG.E R0, desc[UR4][R8.64] ;  /* 0x0000000408007981 */ /* 0x000ee2000c1e1900 */
[----:B--2---:R-:W-:-:S04]  /*01b0*/  IADD3 R13, PT, PT, R4, R7, RZ ;  /* 0x00000007040d7210 */ /* 0x004fc80007ffe0ff */
[----:B---3--:R-:W-:-:S13]  /*01c0*/  ISETP.GE.AND P0, PT, R13, R0, PT ;  /* 0x000000000d00720c */ /* 0x008fda0003f06270 */
[----:B------:R-:W-:Y:S05]  /*01d0*/  @P0 EXIT ;  /* 0x000000000000094d */ /* 0x000fea0003800000 */
[----:B------:R-:W0:Y:S01]  /*01e0*/  LDC.64 R4, c[0x0][0x390] ;  /* 0x0000e400ff047b82 */ /* 0x000e220000000a00 */
[----:B------:R-:W-:Y:S01]  /*01f0*/  STG.E desc[UR4][R8.64], R13 ;  /* 0x0000000d08007986 */ /* 0x000fe2000c101904 */
[----:B0-----:R-:W-:-:S05]  /*0200*/  IMAD.WIDE R4, R11, 0x4, R4 ;  /* 0x000000040b047825 */ /* 0x001fca00078e0204 */
[----:B------:R-:W-:Y:S01]  /*0210*/  STG.E desc[UR4][R4.64], R3 ;  /* 0x0000000304007986 */ /* 0x000fe2000c101904 */
[----:B------:R-:W-:Y:S05]  /*0220*/  EXIT ;  /* 0x000000000000794d */ /* 0x000fea0003800000 */
.L_x_85:
        /* <DEDUP_REMOVED lines=13> */
.L_x_93:


//--------------------- .nv.shared.reserved.0     --------------------------
	.section	.nv.shared.reserved.0,"aw",@nobits
	.weak		__nv_reservedSMEM_offset_0_alias
	.size		__nv_reservedSMEM_offset_0_alias, 0, 64
	.other		__nv_reservedSMEM_offset_0_alias,@"STO_CUDA_RESERVED_SHARED STV_DEFAULT"
__nv_reservedSMEM_offset_0_alias:
	.zero		0
	.zero		64


//--------------------- .nv.constant0._Z21gen_edge_input_kernelILi512EEviiPKiS1_iS1_Pi --------------------------
	.section	.nv.constant0._Z21gen_edge_input_kernelILi512EEviiPKiS1_iS1_Pi,"a",@progbits
	.sectionflags	@""
	.align	4
.nv.constant0._Z21gen_edge_input_kernelILi512EEviiPKiS1_iS1_Pi:
	.zero		944


//--------------------- .nv.constant0._Z21gen_edge_input_kernelILi256EEviiPKiS1_iS1_Pi --------------------------
	.section	.nv.constant0._Z21gen_edge_input_kernelILi256EEviiPKiS1_iS1_Pi,"a",@progbits
	.sectionflags	@""
	.align	4
.nv.constant0._Z21gen_edge_input_kernelILi256EEviiPKiS1_iS1_Pi:
	.zero		944


//--------------------- .nv.constant0._Z21gen_edge_input_kernelILi128EEviiPKiS1_iS1_Pi --------------------------
	.section	.nv.constant0._Z21gen_edge_input_kernelILi128EEviiPKiS1_iS1_Pi,"a",@progbits
	.sectionflags	@""
	.align	4
.nv.constant0._Z21gen_edge_input_kernelILi128EEviiPKiS1_iS1_Pi:
	.zero		944


//--------------------- .nv.constant0._Z21gen_edge_input_kernelILi64EEviiPKiS1_iS1_Pi --------------------------
	.section	.nv.constant0._Z21gen_edge_input_kernelILi64EEviiPKiS1_iS1_Pi,"a",@progbits
	.sectionflags	@""
	.align	4
.nv.constant0._Z21gen_edge_input_kernelILi64EEviiPKiS1_iS1_Pi:
	.zero		944


//--------------------- .nv.constant0._Z21gen_edge_input_kernelILi32EEviiPKiS1_iS1_Pi --------------------------
	.section	.nv.constant0._Z21gen_edge_input_kernelILi32EEviiPKiS1_iS1_Pi,"a",@progbits
	.sectionflags	@""
	.align	4
.nv.constant0._Z21gen_edge_input_kernelILi32EEviiPKiS1_iS1_Pi:
	.zero		944


//--------------------- .nv.constant0._Z21gen_edge_input_kernelILi16EEviiPKiS1_iS1_Pi --------------------------
	.section	.nv.constant0._Z21gen_edge_input_kernelILi16EEviiPKiS1_iS1_Pi,"a",@progbits
	.sectionflags	@""
	.align	4
.nv.constant0._Z21gen_edge_input_kernelILi16EEviiPKiS1_iS1_Pi:
	.zero		944


//--------------------- .nv.constant0._Z23floyd_warshall_set_initILi201EEviPKiPi --------------------------
	.section	.nv.constant0._Z23floyd_warshall_set_initILi201EEviPKiPi,"a",@progbits
	.sectionflags	@""
	.align	4
.nv.constant0._Z23floyd_warshall_set_initILi201EEviPKiPi:
	.zero		920


//--------------------- .nv.constant0._Z30floyd_warshall_one_iter_kerneliiPiS_ --------------------------
	.section	.nv.constant0._Z30floyd_warshall_one_iter_kerneliiPiS_,"a",@progbits
	.sectionflags	@""
	.align	4
.nv.constant0._Z30floyd_warshall_one_iter_kerneliiPiS_:
	.zero		920


//--------------------- SYMBOLS --------------------------

	.type		.nv.reservedSmem.offset0,@object
	.size		.nv.reservedSmem.offset0,0x4
